	.target	sm_90a

	.elftype	@"ET_EXEC"


//--------------------- .note.nv.tkinfo           --------------------------
	.section	.note.nv.tkinfo,"",@"SHT_NOTE"
	.sectionflags	@"SHF_NOTE_NV_TKINFO"
	.tkinfo
        /*0018*/ 	.word	0x00000002
        /*0030*/ 	.string	""
        /*0030*/ 	.string	"ptxas"
        /*0030*/ 	.string	"Cuda compilation tools, release 13.0, V13.0.88"
        /*0030*/ 	.string	"Build cuda_13.0.r13.0/compiler.36424714_0"
        /*0030*/ 	.string	"-arch sm_90a -m 64 "



//--------------------- .note.nv.cuinfo           --------------------------
	.section	.note.nv.cuinfo,"",@"SHT_NOTE"
	.sectionflags	@"SHF_NOTE_NV_CUINFO"
        /*0018*/ 	.short	0x0002
        /*001a*/ 	.short	0x005a
        /*001c*/ 	.short	0x0082
	.zero		2


//--------------------- .nv.info                  --------------------------
	.section	.nv.info,"",@"SHT_CUDA_INFO"
	.align	4


	//----- nvinfo : EIATTR_REGCOUNT
	.align		4
        /*0000*/ 	.byte	0x04, 0x2f
        /*0002*/ 	.short	(.L_15 - .L_14)
	.align		4
.L_14:
        /*0004*/ 	.word	index@(_ZN7cutlass13device_kernelINS_4gemm6kernel13GemmUniversalIN4cute5tupleIJiiiiEEENS1_10collective13CollectiveMmaINS1_34MainloopSm90TmaGmmaWarpSpecializedILi5ENS5_IJNS4_1CILi2EEESB_NSA_ILi1EEEEEENS1_35KernelTmaWarpSpecializedCooperativeEEENS5_IJNSA_ILi256EEENSA_ILi128EEENSA_ILi64EEEEEEaNS5_IJlSC_lEEEaSK_NS4_8TiledMMAINS4_8MMA_AtomIJNS4_4SM904GMMA27MMA_64x128x32_S32S8S8_SS_TNEEEENS4_6LayoutINS5_IJSB_SC_SC_EEENS5_IJSC_NSA_ILi0EEEST_EEEEENS5_IJNS4_10UnderscoreESW_SW_EEEEENS4_23SM90_TMA_LOAD_MULTICASTENS4_14ComposedLayoutINS4_7SwizzleILi2ELi4ELi3EEENS4_18smem_ptr_flag_bitsILi8EEENSR_INS5_IJNSA_ILi8EEESI_EEENS5_IJSI_SC_EEEEEEEvNS4_8identityESZ_S19_vS1A_EENS_8epilogue10collective6detail29Sm90TmaWarpSpecializedAdapterINS1D_15DefaultEpilogueIaSK_SK_NS1C_6thread17LinearCombinationIaLi1EiiLNS1H_9ScaleType4KindE0ELNS_15FloatRoundStyleE2EaEENS1_15EpilogueDefaultEEEEEvvEEEEvNT_6ParamsE)
        /*0008*/ 	.word	0x000000a8


	//----- nvinfo : EIATTR_FRAME_SIZE
	.align		4
.L_15:
        /*000c*/ 	.byte	0x04, 0x11
        /*000e*/ 	.short	(.L_17 - .L_16)
	.align		4
.L_16:
        /*0010*/ 	.word	index@(_ZN7cutlass13device_kernelINS_4gemm6kernel13GemmUniversalIN4cute5tupleIJiiiiEEENS1_10collective13CollectiveMmaINS1_34MainloopSm90TmaGmmaWarpSpecializedILi5ENS5_IJNS4_1CILi2EEESB_NSA_ILi1EEEEEENS1_35KernelTmaWarpSpecializedCooperativeEEENS5_IJNSA_ILi256EEENSA_ILi128EEENSA_ILi64EEEEEEaNS5_IJlSC_lEEEaSK_NS4_8TiledMMAINS4_8MMA_AtomIJNS4_4SM904GMMA27MMA_64x128x32_S32S8S8_SS_TNEEEENS4_6LayoutINS5_IJSB_SC_SC_EEENS5_IJSC_NSA_ILi0EEEST_EEEEENS5_IJNS4_10UnderscoreESW_SW_EEEEENS4_23SM90_TMA_LOAD_MULTICASTENS4_14ComposedLayoutINS4_7SwizzleILi2ELi4ELi3EEENS4_18smem_ptr_flag_bitsILi8EEENSR_INS5_IJNSA_ILi8EEESI_EEENS5_IJSI_SC_EEEEEEEvNS4_8identityESZ_S19_vS1A_EENS_8epilogue10collective6detail29Sm90TmaWarpSpecializedAdapterINS1D_15DefaultEpilogueIaSK_SK_NS1C_6thread17LinearCombinationIaLi1EiiLNS1H_9ScaleType4KindE0ELNS_15FloatRoundStyleE2EaEENS1_15EpilogueDefaultEEEEEvvEEEEvNT_6ParamsE)
        /*0014*/ 	.word	0x00000000


	//----- nvinfo : EIATTR_MIN_STACK_SIZE
	.align		4
.L_17:
        /*0018*/ 	.byte	0x04, 0x12
        /*001a*/ 	.short	(.L_19 - .L_18)
	.align		4
.L_18:
        /*001c*/ 	.word	index@(_ZN7cutlass13device_kernelINS_4gemm6kernel13GemmUniversalIN4cute5tupleIJiiiiEEENS1_10collective13CollectiveMmaINS1_34MainloopSm90TmaGmmaWarpSpecializedILi5ENS5_IJNS4_1CILi2EEESB_NSA_ILi1EEEEEENS1_35KernelTmaWarpSpecializedCooperativeEEENS5_IJNSA_ILi256EEENSA_ILi128EEENSA_ILi64EEEEEEaNS5_IJlSC_lEEEaSK_NS4_8TiledMMAINS4_8MMA_AtomIJNS4_4SM904GMMA27MMA_64x128x32_S32S8S8_SS_TNEEEENS4_6LayoutINS5_IJSB_SC_SC_EEENS5_IJSC_NSA_ILi0EEEST_EEEEENS5_IJNS4_10UnderscoreESW_SW_EEEEENS4_23SM90_TMA_LOAD_MULTICASTENS4_14ComposedLayoutINS4_7SwizzleILi2ELi4ELi3EEENS4_18smem_ptr_flag_bitsILi8EEENSR_INS5_IJNSA_ILi8EEESI_EEENS5_IJSI_SC_EEEEEEEvNS4_8identityESZ_S19_vS1A_EENS_8epilogue10collective6detail29Sm90TmaWarpSpecializedAdapterINS1D_15DefaultEpilogueIaSK_SK_NS1C_6thread17LinearCombinationIaLi1EiiLNS1H_9ScaleType4KindE0ELNS_15FloatRoundStyleE2EaEENS1_15EpilogueDefaultEEEEEvvEEEEvNT_6ParamsE)
        /*0020*/ 	.word	0x00000000
.L_19:


//--------------------- .nv.compat                --------------------------
	.section	.nv.compat,"",@"SHT_CUDA_COMPAT_INFO"
	.align	4
        /*0000*/ 	.byte	0x02, 0x09, 0x01, 0x00, 0x02, 0x02, 0x04, 0x00, 0x02, 0x05, 0x05, 0x00, 0x03, 0x07, 0x01, 0x01
        /*0010*/ 	.byte	0x02, 0x03, 0x01, 0x00, 0x02, 0x06, 0x01, 0x00, 0x04, 0x0b, 0x08, 0x00, 0x00, 0x00, 0x00, 0x00
        /*0020*/ 	.byte	0x00, 0x00, 0x00, 0x00


//--------------------- .nv.info._ZN7cutlass13device_kernelINS_4gemm6kernel13GemmUniversalIN4cute5tupleIJiiiiEEENS1_10collective13CollectiveMmaINS1_34MainloopSm90TmaGmmaWarpSpecializedILi5ENS5_IJNS4_1CILi2EEESB_NSA_ILi1EEEEEENS1_35KernelTmaWarpSpecializedCooperativeEEENS5_IJNSA_ILi256EEENSA_ILi128EEENSA_ILi64EEEEEEaNS5_IJlSC_lEEEaSK_NS4_8TiledMMAINS4_8MMA_AtomIJNS4_4SM904GMMA27MMA_64x128x32_S32S8S8_SS_TNEEEENS4_6LayoutINS5_IJSB_SC_SC_EEENS5_IJSC_NSA_ILi0EEEST_EEEEENS5_IJNS4_10UnderscoreESW_SW_EEEEENS4_23SM90_TMA_LOAD_MULTICASTENS4_14ComposedLayoutINS4_7SwizzleILi2ELi4ELi3EEENS4_18smem_ptr_flag_bitsILi8EEENSR_INS5_IJNSA_ILi8EEESI_EEENS5_IJSI_SC_EEEEEEEvNS4_8identityESZ_S19_vS1A_EENS_8epilogue10collective6detail29Sm90TmaWarpSpecializedAdapterINS1D_15DefaultEpilogueIaSK_SK_NS1C_6thread17LinearCombinationIaLi1EiiLNS1H_9ScaleType4KindE0ELNS_15FloatRoundStyleE2EaEENS1_15EpilogueDefaultEEEEEvvEEEEvNT_6ParamsE --------------------------
	.section	.nv.info._ZN7cutlass13device_kernelINS_4gemm6kernel13GemmUniversalIN4cute5tupleIJiiiiEEENS1_10collective13CollectiveMmaINS1_34MainloopSm90TmaGmmaWarpSpecializedILi5ENS5_IJNS4_1CILi2EEESB_NSA_ILi1EEEEEENS1_35KernelTmaWarpSpecializedCooperativeEEENS5_IJNSA_ILi256EEENSA_ILi128EEENSA_ILi64EEEEEEaNS5_IJlSC_lEEEaSK_NS4_8TiledMMAINS4_8MMA_AtomIJNS4_4SM904GMMA27MMA_64x128x32_S32S8S8_SS_TNEEEENS4_6LayoutINS5_IJSB_SC_SC_EEENS5_IJSC_NSA_ILi0EEEST_EEEEENS5_IJNS4_10UnderscoreESW_SW_EEEEENS4_23SM90_TMA_LOAD_MULTICASTENS4_14ComposedLayoutINS4_7SwizzleILi2ELi4ELi3EEENS4_18smem_ptr_flag_bitsILi8EEENSR_INS5_IJNSA_ILi8EEESI_EEENS5_IJSI_SC_EEEEEEEvNS4_8identityESZ_S19_vS1A_EENS_8epilogue10collective6detail29Sm90TmaWarpSpecializedAdapterINS1D_15DefaultEpilogueIaSK_SK_NS1C_6thread17LinearCombinationIaLi1EiiLNS1H_9ScaleType4KindE0ELNS_15FloatRoundStyleE2EaEENS1_15EpilogueDefaultEEEEEvvEEEEvNT_6ParamsE,"",@"SHT_CUDA_INFO"
	.sectionflags	@""
	.align	4


	//----- nvinfo : EIATTR_CUDA_API_VERSION
	.align		4
        /*0000*/ 	.byte	0x04, 0x37
        /*0002*/ 	.short	(.L_21 - .L_20)
.L_20:
        /*0004*/ 	.word	0x00000082


	//----- nvinfo : EIATTR_KPARAM_INFO
	.align		4
.L_21:
        /*0008*/ 	.byte	0x04, 0x17
        /*000a*/ 	.short	(.L_23 - .L_22)
.L_22:
        /*000c*/ 	.word	0x00000000
        /*0010*/ 	.short	0x0000
        /*0012*/ 	.short	0x0070
        /*0014*/ 	.byte	0x00, 0xf0, 0x01, 0x10


	//----- nvinfo : EIATTR_SPARSE_MMA_MASK
	.align		4
.L_23:
        /*0018*/ 	.byte	0x03, 0x50
        /*001a*/ 	.short	0x0000


	//----- nvinfo : EIATTR_MAXREG_COUNT
	.align		4
        /*001c*/ 	.byte	0x03, 0x1b
        /*001e*/ 	.short	0x00a8


	//----- nvinfo : EIATTR_NUM_BARRIERS
	.align		4
        /*0020*/ 	.byte	0x02, 0x4c
        /*0022*/ 	.byte	0x01
	.zero		1


	//----- nvinfo : EIATTR_EXTERNS
	.align		4
        /*0024*/ 	.byte	0x04, 0x0f
        /*0026*/ 	.short	(.L_25 - .L_24)


	//   ....[0]....
	.align		4
.L_24:
        /*0028*/ 	.word	index@(__assertfail)


	//----- nvinfo : EIATTR_MERCURY_ISA_VERSION
	.align		4
.L_25:
        /*002c*/ 	.byte	0x03, 0x5f
        /*002e*/ 	.short	0x0101


	//----- nvinfo : EIATTR_INT_WARP_WIDE_INSTR_OFFSETS
	.align		4
        /*0030*/ 	.byte	0x04, 0x31
        /*0032*/ 	.short	(.L_27 - .L_26)


	//   ....[0]....
.L_26:
        /*0034*/ 	.word	0x000004a0


	//   ....[1]....
        /*0038*/ 	.word	0x000004d0


	//   ....[2]....
        /*003c*/ 	.word	0x00000690


	//----- nvinfo : EIATTR_COOP_GROUP_MASK_REGIDS
	.align		4
.L_27:
        /*0040*/ 	.byte	0x04, 0x29
        /*0042*/ 	.short	(.L_29 - .L_28)


	//   ....[0]....
.L_28:
        /*0044*/ 	.word	0xffffffff


	//   ....[1]....
        /*0048*/ 	.word	0xffffffff


	//   ....[2]....
        /*004c*/ 	.word	0xffffffff


	//   ....[3]....
        /*0050*/ 	.word	0xffffffff


	//   ....[4]....
        /*0054*/ 	.word	0xffffffff


	//   ....[5]....
        /*0058*/ 	.word	0xffffffff


	//----- nvinfo : EIATTR_COOP_GROUP_INSTR_OFFSETS
	.align		4
.L_29:
        /*005c*/ 	.byte	0x04, 0x28
        /*005e*/ 	.short	(.L_31 - .L_30)


	//   ....[0]....
.L_30:
        /*0060*/ 	.word	0x00000060


	//   ....[1]....
        /*0064*/ 	.word	0x00000070


	//   ....[2]....
        /*0068*/ 	.word	0x00000130


	//   ....[3]....
        /*006c*/ 	.word	0x000002f0


	//   ....[4]....
        /*0070*/ 	.word	0x00000810


	//   ....[5]....
        /*0074*/ 	.word	0x00001250


	//----- nvinfo : EIATTR_REG_RECONFIG
	.align		4
.L_31:
        /*0078*/ 	.byte	0x01, 0x54
	.zero		2


	//----- nvinfo : EIATTR_SYSCALL_OFFSETS
	.align		4
        /*007c*/ 	.byte	0x04, 0x46
        /*007e*/ 	.short	(.L_33 - .L_32)


	//   ....[0]....
.L_32:
        /*0080*/ 	.word	0x00001420


	//----- nvinfo : EIATTR_MBARRIER_INSTR_OFFSETS
	.align		4
.L_33:
        /*0084*/ 	.byte	0x04, 0x39
        /*0086*/ 	.short	(.L_35 - .L_34)


	//   ....[0]....
.L_34:
        /*0088*/ 	.word	0x00000230
        /*008c*/ 	.word	0x000000ff
        /*0090*/ 	.word	0x00000000
        /*0094*/ 	.short	0x0100
        /*0096*/ 	.byte	0x08
	.zero		1


	//   ....[1]....
        /*0098*/ 	.word	0x00000240
        /*009c*/ 	.word	0x000000ff
        /*00a0*/ 	.word	0x00000028
        /*00a4*/ 	.short	0x0100
        /*00a6*/ 	.byte	0x08
	.zero		1


	//   ....[2]....
        /*00a8*/ 	.word	0x00000250
        /*00ac*/ 	.word	0x000000ff
        /*00b0*/ 	.word	0x00000008
        /*00b4*/ 	.short	0x0100
        /*00b6*/ 	.byte	0x08
	.zero		1


	//   ....[3]....
        /*00b8*/ 	.word	0x00000260
        /*00bc*/ 	.word	0x000000ff
        /*00c0*/ 	.word	0x00000030
        /*00c4*/ 	.short	0x0100
        /*00c6*/ 	.byte	0x08
	.zero		1


	//   ....[4]....
        /*00c8*/ 	.word	0x00000270
        /*00cc*/ 	.word	0x000000ff
        /*00d0*/ 	.word	0x00000010
        /*00d4*/ 	.short	0x0100
        /*00d6*/ 	.byte	0x08
	.zero		1


	//   ....[5]....
        /*00d8*/ 	.word	0x00000280
        /*00dc*/ 	.word	0x000000ff
        /*00e0*/ 	.word	0x00000038
        /*00e4*/ 	.short	0x0100
        /*00e6*/ 	.byte	0x08
	.zero		1


	//   ....[6]....
        /*00e8*/ 	.word	0x00000290
        /*00ec*/ 	.word	0x000000ff
        /*00f0*/ 	.word	0x00000018
        /*00f4*/ 	.short	0x0100
        /*00f6*/ 	.byte	0x08
	.zero		1


	//   ....[7]....
        /*00f8*/ 	.word	0x000002a0
        /*00fc*/ 	.word	0x000000ff
        /*0100*/ 	.word	0x00000040
        /*0104*/ 	.short	0x0100
        /*0106*/ 	.byte	0x08
	.zero		1


	//   ....[8]....
        /*0108*/ 	.word	0x000002b0
        /*010c*/ 	.word	0x000000ff
        /*0110*/ 	.word	0x00000020
        /*0114*/ 	.short	0x0100
        /*0116*/ 	.byte	0x08
	.zero		1


	//   ....[9]....
        /*0118*/ 	.word	0x000002c0
        /*011c*/ 	.word	0x000000ff
        /*0120*/ 	.word	0x00000048
        /*0124*/ 	.short	0x0100
        /*0126*/ 	.byte	0x08
	.zero		1


	//   ....[10]....
        /*0128*/ 	.word	0x00000710
        /*012c*/ 	.word	0x000000ff
        /*0130*/ 	.word	0x00000060
        /*0134*/ 	.short	0x0100
        /*0136*/ 	.byte	0x06
	.zero		1


	//   ....[11]....
        /*0138*/ 	.word	0x000007a0
        /*013c*/ 	.word	0x000000ff
        /*0140*/ 	.word	0x00000068
        /*0144*/ 	.short	0x0100
        /*0146*/ 	.byte	0x06
	.zero		1


	//   ....[12]....
        /*0148*/ 	.word	0x000014f0
        /*014c*/ 	.word	0x00000003
        /*0150*/ 	.word	0x00000000
        /*0154*/ 	.short	0x010a
        /*0156*/ 	.byte	0x3f
	.zero		1


	//   ....[13]....
        /*0158*/ 	.word	0x00001530
        /*015c*/ 	.word	0x00000003
        /*0160*/ 	.word	0x00000000
        /*0164*/ 	.short	0x010a
        /*0166*/ 	.byte	0x3f
	.zero		1


	//   ....[14]....
        /*0168*/ 	.word	0x000018b0
        /*016c*/ 	.word	0x00000005
        /*0170*/ 	.word	0x00000000
        /*0174*/ 	.short	0x010a
        /*0176*/ 	.byte	0x3f
	.zero		1


	//   ....[15]....
        /*0178*/ 	.word	0x000018f0
        /*017c*/ 	.word	0x00000005
        /*0180*/ 	.word	0x00000000
        /*0184*/ 	.short	0x010a
        /*0186*/ 	.byte	0x3f
	.zero		1


	//   ....[16]....
        /*0188*/ 	.word	0x00001b10
        /*018c*/ 	.word	0x00000005
        /*0190*/ 	.word	0x00000000
        /*0194*/ 	.short	0x0101
        /*0196*/ 	.byte	0x3f
	.zero		1


	//   ....[17]....
        /*0198*/ 	.word	0x00001d30
        /*019c*/ 	.word	0x00000003
        /*01a0*/ 	.word	0x00000000
        /*01a4*/ 	.short	0x0101
        /*01a6*/ 	.byte	0x3f
	.zero		1


	//   ....[18]....
        /*01a8*/ 	.word	0x00009460
        /*01ac*/ 	.word	0x0000000e
        /*01b0*/ 	.word	0x00000028
        /*01b4*/ 	.short	0x010a
        /*01b6*/ 	.byte	0x3f
	.zero		1


	//   ....[19]....
        /*01b8*/ 	.word	0x000097e0
        /*01bc*/ 	.word	0x00000006
        /*01c0*/ 	.word	0x00000068
        /*01c4*/ 	.short	0x0101
        /*01c6*/ 	.byte	0x3f
	.zero		1


	//   ....[20]....
        /*01c8*/ 	.word	0x00009f10
        /*01cc*/ 	.word	0x00000007
        /*01d0*/ 	.word	0x00000000
        /*01d4*/ 	.short	0x010a
        /*01d6*/ 	.byte	0x3f
	.zero		1


	//   ....[21]....
        /*01d8*/ 	.word	0x00009f90
        /*01dc*/ 	.word	0x00000009
        /*01e0*/ 	.word	0x00000000
        /*01e4*/ 	.short	0x010a
        /*01e6*/ 	.byte	0x3f
	.zero		1


	//   ....[22]....
        /*01e8*/ 	.word	0x0000a020
        /*01ec*/ 	.word	0x00000006
        /*01f0*/ 	.word	0x00000000
        /*01f4*/ 	.short	0x010a
        /*01f6*/ 	.byte	0x3f
	.zero		1


	//   ....[23]....
        /*01f8*/ 	.word	0x0000a0b0
        /*01fc*/ 	.word	0x00000009
        /*0200*/ 	.word	0x00000000
        /*0204*/ 	.short	0x010a
        /*0206*/ 	.byte	0x3f
	.zero		1


	//   ....[24]....
        /*0208*/ 	.word	0x0000a140
        /*020c*/ 	.word	0x00000003
        /*0210*/ 	.word	0x00000000
        /*0214*/ 	.short	0x010a
        /*0216*/ 	.byte	0x3f
	.zero		1


	//   ....[25]....
        /*0218*/ 	.word	0x0000a1a0
        /*021c*/ 	.word	0x00000003
        /*0220*/ 	.word	0x00000000
        /*0224*/ 	.short	0x010a
        /*0226*/ 	.byte	0x3f
	.zero		1


	//   ....[26]....
        /*0228*/ 	.word	0x0000a1f0
        /*022c*/ 	.word	0x00000005
        /*0230*/ 	.word	0x00000000
        /*0234*/ 	.short	0x010a
        /*0236*/ 	.byte	0x3f
	.zero		1


	//   ....[27]....
        /*0238*/ 	.word	0x0000a2c0
        /*023c*/ 	.word	0x0000000e
        /*0240*/ 	.word	0x00000028
        /*0244*/ 	.short	0x010a
        /*0246*/ 	.byte	0x3f
	.zero		1


	//   ....[28]....
        /*0248*/ 	.word	0x0000a390
        /*024c*/ 	.word	0x00000007
        /*0250*/ 	.word	0x00000000
        /*0254*/ 	.short	0x010a
        /*0256*/ 	.byte	0x3f
	.zero		1


	//   ....[29]....
        /*0258*/ 	.word	0x0000a3e0
        /*025c*/ 	.word	0x00000009
        /*0260*/ 	.word	0x00000000
        /*0264*/ 	.short	0x010a
        /*0266*/ 	.byte	0x3f
	.zero		1


	//   ....[30]....
        /*0268*/ 	.word	0x0000a430
        /*026c*/ 	.word	0x00000006
        /*0270*/ 	.word	0x00000000
        /*0274*/ 	.short	0x010a
        /*0276*/ 	.byte	0x3f
	.zero		1


	//   ....[31]....
        /*0278*/ 	.word	0x0000a480
        /*027c*/ 	.word	0x00000009
        /*0280*/ 	.word	0x00000000
        /*0284*/ 	.short	0x010a
        /*0286*/ 	.byte	0x3f
	.zero		1


	//----- nvinfo : EIATTR_NUM_MBARRIERS
	.align		4
.L_35:
        /*0288*/ 	.byte	0x03, 0x38
        /*028a*/ 	.short	0x000c


	//----- nvinfo : EIATTR_EXIT_INSTR_OFFSETS
	.align		4
        /*028c*/ 	.byte	0x04, 0x1c
        /*028e*/ 	.short	(.L_37 - .L_36)


	//   ....[0]....
.L_36:
        /*0290*/ 	.word	0x00000970


	//   ....[1]....
        /*0294*/ 	.word	0x00001190


	//   ....[2]....
        /*0298*/ 	.word	0x00008a80


	//   ....[3]....
        /*029c*/ 	.word	0x00008fe0


	//   ....[4]....
        /*02a0*/ 	.word	0x0000a190


	//----- nvinfo : EIATTR_MAX_THREADS
	.align		4
.L_37:
        /*02a4*/ 	.byte	0x04, 0x05
        /*02a6*/ 	.short	(.L_39 - .L_38)
.L_38:
        /*02a8*/ 	.word	0x00000180
        /*02ac*/ 	.word	0x00000001
        /*02b0*/ 	.word	0x00000001


	//----- nvinfo : EIATTR_CRS_STACK_SIZE
	.align		4
.L_39:
        /*02b4*/ 	.byte	0x04, 0x1e
        /*02b6*/ 	.short	(.L_41 - .L_40)
.L_40:
        /*02b8*/ 	.word	0x00000000


	//----- nvinfo : EIATTR_CBANK_PARAM_SIZE
	.align		4
.L_41:
        /*02bc*/ 	.byte	0x03, 0x19
        /*02be*/ 	.short	0x0470


	//----- nvinfo : EIATTR_PARAM_CBANK
	.align		4
        /*02c0*/ 	.byte	0x04, 0x0a
        /*02c2*/ 	.short	(.L_43 - .L_42)
	.align		4
.L_42:
        /*02c4*/ 	.word	index@(.nv.constant0._ZN7cutlass13device_kernelINS_4gemm6kernel13GemmUniversalIN4cute5tupleIJiiiiEEENS1_10collective13CollectiveMmaINS1_34MainloopSm90TmaGmmaWarpSpecializedILi5ENS5_IJNS4_1CILi2EEESB_NSA_ILi1EEEEEENS1_35KernelTmaWarpSpecializedCooperativeEEENS5_IJNSA_ILi256EEENSA_ILi128EEENSA_ILi64EEEEEEaNS5_IJlSC_lEEEaSK_NS4_8TiledMMAINS4_8MMA_AtomIJNS4_4SM904GMMA27MMA_64x128x32_S32S8S8_SS_TNEEEENS4_6LayoutINS5_IJSB_SC_SC_EEENS5_IJSC_NSA_ILi0EEEST_EEEEENS5_IJNS4_10UnderscoreESW_SW_EEEEENS4_23SM90_TMA_LOAD_MULTICASTENS4_14ComposedLayoutINS4_7SwizzleILi2ELi4ELi3EEENS4_18smem_ptr_flag_bitsILi8EEENSR_INS5_IJNSA_ILi8EEESI_EEENS5_IJSI_SC_EEEEEEEvNS4_8identityESZ_S19_vS1A_EENS_8epilogue10collective6detail29Sm90TmaWarpSpecializedAdapterINS1D_15DefaultEpilogueIaSK_SK_NS1C_6thread17LinearCombinationIaLi1EiiLNS1H_9ScaleType4KindE0ELNS_15FloatRoundStyleE2EaEENS1_15EpilogueDefaultEEEEEvvEEEEvNT_6ParamsE)
        /*02c8*/ 	.short	0x0210
        /*02ca*/ 	.short	0x0470


	//----- nvinfo : EIATTR_SW_WAR
	.align		4
.L_43:
        /*02cc*/ 	.byte	0x04, 0x36
        /*02ce*/ 	.short	(.L_45 - .L_44)
.L_44:
        /*02d0*/ 	.word	0x00000008
.L_45:


//--------------------- .nv.callgraph             --------------------------
	.section	.nv.callgraph,"",@"SHT_CUDA_CALLGRAPH"
	.align	4
	.sectionentsize	8
	.align		4
        /*0000*/ 	.word	0x00000000
	.align		4
        /*0004*/ 	.word	0xffffffff
	.align		4
        /*0008*/ 	.word	index@(_ZN7cutlass13device_kernelINS_4gemm6kernel13GemmUniversalIN4cute5tupleIJiiiiEEENS1_10collective13CollectiveMmaINS1_34MainloopSm90TmaGmmaWarpSpecializedILi5ENS5_IJNS4_1CILi2EEESB_NSA_ILi1EEEEEENS1_35KernelTmaWarpSpecializedCooperativeEEENS5_IJNSA_ILi256EEENSA_ILi128EEENSA_ILi64EEEEEEaNS5_IJlSC_lEEEaSK_NS4_8TiledMMAINS4_8MMA_AtomIJNS4_4SM904GMMA27MMA_64x128x32_S32S8S8_SS_TNEEEENS4_6LayoutINS5_IJSB_SC_SC_EEENS5_IJSC_NSA_ILi0EEEST_EEEEENS5_IJNS4_10UnderscoreESW_SW_EEEEENS4_23SM90_TMA_LOAD_MULTICASTENS4_14ComposedLayoutINS4_7SwizzleILi2ELi4ELi3EEENS4_18smem_ptr_flag_bitsILi8EEENSR_INS5_IJNSA_ILi8EEESI_EEENS5_IJSI_SC_EEEEEEEvNS4_8identityESZ_S19_vS1A_EENS_8epilogue10collective6detail29Sm90TmaWarpSpecializedAdapterINS1D_15DefaultEpilogueIaSK_SK_NS1C_6thread17LinearCombinationIaLi1EiiLNS1H_9ScaleType4KindE0ELNS_15FloatRoundStyleE2EaEENS1_15EpilogueDefaultEEEEEvvEEEEvNT_6ParamsE)
	.align		4
        /*000c*/ 	.word	index@(__assertfail)
	.align		4
        /*0010*/ 	.word	0x00000000
	.align		4
        /*0014*/ 	.word	0xfffffffe
	.align		4
        /*0018*/ 	.word	0x00000000
	.align		4
        /*001c*/ 	.word	0xfffffffd
	.align		4
        /*0020*/ 	.word	0x00000000
	.align		4
        /*0024*/ 	.word	0xfffffffc


//--------------------- .nv.constant4             --------------------------
	.section	.nv.constant4,"a",@progbits
	.align	8
	.align		8
.nv.constant4:
        /*0000*/ 	.dword	__assertfail
	.align		8
        /*0008*/ 	.dword	__unnamed_1
	.align		8
        /*0010*/ 	.dword	_ZN39_INTERNAL_f3418864_4_k_cu_72fc1df5_76154cuda3std3__45__cpo5beginE
	.align		8
        /*0018*/ 	.dword	_ZN39_INTERNAL_f3418864_4_k_cu_72fc1df5_76154cuda3std3__45__cpo3endE
	.align		8
        /*0020*/ 	.dword	_ZN39_INTERNAL_f3418864_4_k_cu_72fc1df5_76154cuda3std3__45__cpo6cbeginE
	.align		8
        /*0028*/ 	.dword	_ZN39_INTERNAL_f3418864_4_k_cu_72fc1df5_76154cuda3std3__45__cpo4cendE
	.align		8
        /*0030*/ 	.dword	_ZN39_INTERNAL_f3418864_4_k_cu_72fc1df5_76154cuda3std3__441_GLOBAL__N__f3418864_4_k_cu_72fc1df5_76156ignoreE
	.align		8
        /*0038*/ 	.dword	_ZN39_INTERNAL_f3418864_4_k_cu_72fc1df5_76154cuda3std3__419piecewise_constructE
	.align		8
        /*0040*/ 	.dword	_ZN39_INTERNAL_f3418864_4_k_cu_72fc1df5_76154cuda3std3__48in_placeE
	.align		8
        /*0048*/ 	.dword	_ZN39_INTERNAL_f3418864_4_k_cu_72fc1df5_76154cuda3std6ranges3__45__cpo4swapE
	.align		8
        /*0050*/ 	.dword	_ZN39_INTERNAL_f3418864_4_k_cu_72fc1df5_76154cuda3std6ranges3__45__cpo9iter_moveE
	.align		8
        /*0058*/ 	.dword	_ZN39_INTERNAL_f3418864_4_k_cu_72fc1df5_76154cute7productE
	.align		8
        /*0060*/ 	.dword	_ZN39_INTERNAL_f3418864_4_k_cu_72fc1df5_76154cute1_E
	.align		8
        /*0068*/ 	.dword	$str$22
	.align		8
        /*0070*/ 	.dword	$str$23


//--------------------- .text._ZN7cutlass13device_kernelINS_4gemm6kernel13GemmUniversalIN4cute5tupleIJiiiiEEENS1_10collective13CollectiveMmaINS1_34MainloopSm90TmaGmmaWarpSpecializedILi5ENS5_IJNS4_1CILi2EEESB_NSA_ILi1EEEEEENS1_35KernelTmaWarpSpecializedCooperativeEEENS5_IJNSA_ILi256EEENSA_ILi128EEENSA_ILi64EEEEEEaNS5_IJlSC_lEEEaSK_NS4_8TiledMMAINS4_8MMA_AtomIJNS4_4SM904GMMA27MMA_64x128x32_S32S8S8_SS_TNEEEENS4_6LayoutINS5_IJSB_SC_SC_EEENS5_IJSC_NSA_ILi0EEEST_EEEEENS5_IJNS4_10UnderscoreESW_SW_EEEEENS4_23SM90_TMA_LOAD_MULTICASTENS4_14ComposedLayoutINS4_7SwizzleILi2ELi4ELi3EEENS4_18smem_ptr_flag_bitsILi8EEENSR_INS5_IJNSA_ILi8EEESI_EEENS5_IJSI_SC_EEEEEEEvNS4_8identityESZ_S19_vS1A_EENS_8epilogue10collective6detail29Sm90TmaWarpSpecializedAdapterINS1D_15DefaultEpilogueIaSK_SK_NS1C_6thread17LinearCombinationIaLi1EiiLNS1H_9ScaleType4KindE0ELNS_15FloatRoundStyleE2EaEENS1_15EpilogueDefaultEEEEEvvEEEEvNT_6ParamsE --------------------------
	.section	.text._ZN7cutlass13device_kernelINS_4gemm6kernel13GemmUniversalIN4cute5tupleIJiiiiEEENS1_10collective13CollectiveMmaINS1_34MainloopSm90TmaGmmaWarpSpecializedILi5ENS5_IJNS4_1CILi2EEESB_NSA_ILi1EEEEEENS1_35KernelTmaWarpSpecializedCooperativeEEENS5_IJNSA_ILi256EEENSA_ILi128EEENSA_ILi64EEEEEEaNS5_IJlSC_lEEEaSK_NS4_8TiledMMAINS4_8MMA_AtomIJNS4_4SM904GMMA27MMA_64x128x32_S32S8S8_SS_TNEEEENS4_6LayoutINS5_IJSB_SC_SC_EEENS5_IJSC_NSA_ILi0EEEST_EEEEENS5_IJNS4_10UnderscoreESW_SW_EEEEENS4_23SM90_TMA_LOAD_MULTICASTENS4_14ComposedLayoutINS4_7SwizzleILi2ELi4ELi3EEENS4_18smem_ptr_flag_bitsILi8EEENSR_INS5_IJNSA_ILi8EEESI_EEENS5_IJSI_SC_EEEEEEEvNS4_8identityESZ_S19_vS1A_EENS_8epilogue10collective6detail29Sm90TmaWarpSpecializedAdapterINS1D_15DefaultEpilogueIaSK_SK_NS1C_6thread17LinearCombinationIaLi1EiiLNS1H_9ScaleType4KindE0ELNS_15FloatRoundStyleE2EaEENS1_15EpilogueDefaultEEEEEvvEEEEvNT_6ParamsE,"ax",@progbits
	.align	128
.text._ZN7cutlass13device_kernelINS_4gemm6kernel13GemmUniversalIN4cute5tupleIJiiiiEEENS1_10collective13CollectiveMmaINS1_34MainloopSm90TmaGmmaWarpSpecializedILi5ENS5_IJNS4_1CILi2EEESB_NSA_ILi1EEEEEENS1_35KernelTmaWarpSpecializedCooperativeEEENS5_IJNSA_ILi256EEENSA_ILi128EEENSA_ILi64EEEEEEaNS5_IJlSC_lEEEaSK_NS4_8TiledMMAINS4_8MMA_AtomIJNS4_4SM904GMMA27MMA_64x128x32_S32S8S8_SS_TNEEEENS4_6LayoutINS5_IJSB_SC_SC_EEENS5_IJSC_NSA_ILi0EEEST_EEEEENS5_IJNS4_10UnderscoreESW_SW_EEEEENS4_23SM90_TMA_LOAD_MULTICASTENS4_14ComposedLayoutINS4_7SwizzleILi2ELi4ELi3EEENS4_18smem_ptr_flag_bitsILi8EEENSR_INS5_IJNSA_ILi8EEESI_EEENS5_IJSI_SC_EEEEEEEvNS4_8identityESZ_S19_vS1A_EENS_8epilogue10collective6detail29Sm90TmaWarpSpecializedAdapterINS1D_15DefaultEpilogueIaSK_SK_NS1C_6thread17LinearCombinationIaLi1EiiLNS1H_9ScaleType4KindE0ELNS_15FloatRoundStyleE2EaEENS1_15EpilogueDefaultEEEEEvvEEEEvNT_6ParamsE:
        .type           _ZN7cutlass13device_kernelINS_4gemm6kernel13GemmUniversalIN4cute5tupleIJiiiiEEENS1_10collective13CollectiveMmaINS1_34MainloopSm90TmaGmmaWarpSpecializedILi5ENS5_IJNS4_1CILi2EEESB_NSA_ILi1EEEEEENS1_35KernelTmaWarpSpecializedCooperativeEEENS5_IJNSA_ILi256EEENSA_ILi128EEENSA_ILi64EEEEEEaNS5_IJlSC_lEEEaSK_NS4_8TiledMMAINS4_8MMA_AtomIJNS4_4SM904GMMA27MMA_64x128x32_S32S8S8_SS_TNEEEENS4_6LayoutINS5_IJSB_SC_SC_EEENS5_IJSC_NSA_ILi0EEEST_EEEEENS5_IJNS4_10UnderscoreESW_SW_EEEEENS4_23SM90_TMA_LOAD_MULTICASTENS4_14ComposedLayoutINS4_7SwizzleILi2ELi4ELi3EEENS4_18smem_ptr_flag_bitsILi8EEENSR_INS5_IJNSA_ILi8EEESI_EEENS5_IJSI_SC_EEEEEEEvNS4_8identityESZ_S19_vS1A_EENS_8epilogue10collective6detail29Sm90TmaWarpSpecializedAdapterINS1D_15DefaultEpilogueIaSK_SK_NS1C_6thread17LinearCombinationIaLi1EiiLNS1H_9ScaleType4KindE0ELNS_15FloatRoundStyleE2EaEENS1_15EpilogueDefaultEEEEEvvEEEEvNT_6ParamsE,@function
        .size           _ZN7cutlass13device_kernelINS_4gemm6kernel13GemmUniversalIN4cute5tupleIJiiiiEEENS1_10collective13CollectiveMmaINS1_34MainloopSm90TmaGmmaWarpSpecializedILi5ENS5_IJNS4_1CILi2EEESB_NSA_ILi1EEEEEENS1_35KernelTmaWarpSpecializedCooperativeEEENS5_IJNSA_ILi256EEENSA_ILi128EEENSA_ILi64EEEEEEaNS5_IJlSC_lEEEaSK_NS4_8TiledMMAINS4_8MMA_AtomIJNS4_4SM904GMMA27MMA_64x128x32_S32S8S8_SS_TNEEEENS4_6LayoutINS5_IJSB_SC_SC_EEENS5_IJSC_NSA_ILi0EEEST_EEEEENS5_IJNS4_10UnderscoreESW_SW_EEEEENS4_23SM90_TMA_LOAD_MULTICASTENS4_14ComposedLayoutINS4_7SwizzleILi2ELi4ELi3EEENS4_18smem_ptr_flag_bitsILi8EEENSR_INS5_IJNSA_ILi8EEESI_EEENS5_IJSI_SC_EEEEEEEvNS4_8identityESZ_S19_vS1A_EENS_8epilogue10collective6detail29Sm90TmaWarpSpecializedAdapterINS1D_15DefaultEpilogueIaSK_SK_NS1C_6thread17LinearCombinationIaLi1EiiLNS1H_9ScaleType4KindE0ELNS_15FloatRoundStyleE2EaEENS1_15EpilogueDefaultEEEEEvvEEEEvNT_6ParamsE,(.L_x_333 - _ZN7cutlass13device_kernelINS_4gemm6kernel13GemmUniversalIN4cute5tupleIJiiiiEEENS1_10collective13CollectiveMmaINS1_34MainloopSm90TmaGmmaWarpSpecializedILi5ENS5_IJNS4_1CILi2EEESB_NSA_ILi1EEEEEENS1_35KernelTmaWarpSpecializedCooperativeEEENS5_IJNSA_ILi256EEENSA_ILi128EEENSA_ILi64EEEEEEaNS5_IJlSC_lEEEaSK_NS4_8TiledMMAINS4_8MMA_AtomIJNS4_4SM904GMMA27MMA_64x128x32_S32S8S8_SS_TNEEEENS4_6LayoutINS5_IJSB_SC_SC_EEENS5_IJSC_NSA_ILi0EEEST_EEEEENS5_IJNS4_10UnderscoreESW_SW_EEEEENS4_23SM90_TMA_LOAD_MULTICASTENS4_14ComposedLayoutINS4_7SwizzleILi2ELi4ELi3EEENS4_18smem_ptr_flag_bitsILi8EEENSR_INS5_IJNSA_ILi8EEESI_EEENS5_IJSI_SC_EEEEEEEvNS4_8identityESZ_S19_vS1A_EENS_8epilogue10collective6detail29Sm90TmaWarpSpecializedAdapterINS1D_15DefaultEpilogueIaSK_SK_NS1C_6thread17LinearCombinationIaLi1EiiLNS1H_9ScaleType4KindE0ELNS_15FloatRoundStyleE2EaEENS1_15EpilogueDefaultEEEEEvvEEEEvNT_6ParamsE)
        .other          _ZN7cutlass13device_kernelINS_4gemm6kernel13GemmUniversalIN4cute5tupleIJiiiiEEENS1_10collective13CollectiveMmaINS1_34MainloopSm90TmaGmmaWarpSpecializedILi5ENS5_IJNS4_1CILi2EEESB_NSA_ILi1EEEEEENS1_35KernelTmaWarpSpecializedCooperativeEEENS5_IJNSA_ILi256EEENSA_ILi128EEENSA_ILi64EEEEEEaNS5_IJlSC_lEEEaSK_NS4_8TiledMMAINS4_8MMA_AtomIJNS4_4SM904GMMA27MMA_64x128x32_S32S8S8_SS_TNEEEENS4_6LayoutINS5_IJSB_SC_SC_EEENS5_IJSC_NSA_ILi0EEEST_EEEEENS5_IJNS4_10UnderscoreESW_SW_EEEEENS4_23SM90_TMA_LOAD_MULTICASTENS4_14ComposedLayoutINS4_7SwizzleILi2ELi4ELi3EEENS4_18smem_ptr_flag_bitsILi8EEENSR_INS5_IJNSA_ILi8EEESI_EEENS5_IJSI_SC_EEEEEEEvNS4_8identityESZ_S19_vS1A_EENS_8epilogue10collective6detail29Sm90TmaWarpSpecializedAdapterINS1D_15DefaultEpilogueIaSK_SK_NS1C_6thread17LinearCombinationIaLi1EiiLNS1H_9ScaleType4KindE0ELNS_15FloatRoundStyleE2EaEENS1_15EpilogueDefaultEEEEEvvEEEEvNT_6ParamsE,@"STO_CUDA_ENTRY STV_DEFAULT"
_ZN7cutlass13device_kernelINS_4gemm6kernel13GemmUniversalIN4cute5tupleIJiiiiEEENS1_10collective13CollectiveMmaINS1_34MainloopSm90TmaGmmaWarpSpecializedILi5ENS5_IJNS4_1CILi2EEESB_NSA_ILi1EEEEEENS1_35KernelTmaWarpSpecializedCooperativeEEENS5_IJNSA_ILi256EEENSA_ILi128EEENSA_ILi64EEEEEEaNS5_IJlSC_lEEEaSK_NS4_8TiledMMAINS4_8MMA_AtomIJNS4_4SM904GMMA27MMA_64x128x32_S32S8S8_SS_TNEEEENS4_6LayoutINS5_IJSB_SC_SC_EEENS5_IJSC_NSA_ILi0EEEST_EEEEENS5_IJNS4_10UnderscoreESW_SW_EEEEENS4_23SM90_TMA_LOAD_MULTICASTENS4_14ComposedLayoutINS4_7SwizzleILi2ELi4ELi3EEENS4_18smem_ptr_flag_bitsILi8EEENSR_INS5_IJNSA_ILi8EEESI_EEENS5_IJSI_SC_EEEEEEEvNS4_8identityESZ_S19_vS1A_EENS_8epilogue10collective6detail29Sm90TmaWarpSpecializedAdapterINS1D_15DefaultEpilogueIaSK_SK_NS1C_6thread17LinearCombinationIaLi1EiiLNS1H_9ScaleType4KindE0ELNS_15FloatRoundStyleE2EaEENS1_15EpilogueDefaultEEEEEvvEEEEvNT_6ParamsE:
[----:B------:R-:W0:Y:S01]  /*0000*/  LDC R1, c[0x0][0x28] ;  /* 0x00000a00ff017b82 */ /* 0x000e220000000800 */
[----:B------:R-:W1:Y:S01]  /*0010*/  S2R R18, SR_TID.X ;  /* 0x0000000000127919 */ /* 0x000e620000002100 */
[----:B------:R-:W-:Y:S01]  /*0020*/  ELECT P0, URZ, PT ;  /* 0x00000000003f782f */ /* 0x000fe20003800000 */
[----:B------:R-:W-:Y:S01]  /*0030*/  BSSY B0, `(.L_x_0) ;  /* 0x000000f000007945 */ /* 0x000fe20003800000 */
[--C-:B-1----:R-:W-:Y:S02]  /*0040*/  SHF.R.U32.HI R0, RZ, 0x5, R18.reuse ;  /* 0x00000005ff007819 */ /* 0x102fe40000011612 */
[----:B------:R-:W-:-:S03]  /*0050*/  SHF.R.U32.HI R3, RZ, 0x7, R18 ;  /* 0x00000007ff037819 */ /* 0x000fc60000011612 */
[----:B------:R-:W1:Y:S04]  /*0060*/  SHFL.IDX PT, R2, R0, RZ, 0x1f ;  /* 0x00001fff00027589 */ /* 0x000e6800000e0000 */
[----:B------:R2:W3:Y:S01]  /*0070*/  SHFL.IDX PT, R5, R3, RZ, 0x1f ;  /* 0x00001fff03057589 */ /* 0x0004e200000e0000 */
[----:B-1----:R-:W-:-:S13]  /*0080*/  ISETP.NE.OR P0, PT, R2, RZ, !P0 ;  /* 0x000000ff0200720c */ /* 0x002fda0004705670 */
[----:B0-23--:R-:W-:Y:S05]  /*0090*/  @P0 BRA `(.L_x_1) ;  /* 0x0000000000200947 */ /* 0x00dfea0003800000 */
[----:B------:R-:W-:Y:S02]  /*00a0*/  ULDC.64 UR4, c[0x0][0x198] ;  /* 0x0000660000047ab9 */ /* 0x000fe40000000a00 */
[----:B------:R-:W-:Y:S02]  /*00b0*/  UIADD3 UR6, UP0, UR4, 0xf0, URZ ;  /* 0x000000f004067890 */ /* 0x000fe4000ff1e03f */
[----:B------:R-:W-:Y:S02]  /*00c0*/  UIADD3 UR4, UP1, UR4, 0x1f0, URZ ;  /* 0x000001f004047890 */ /* 0x000fe4000ff3e03f */
[----:B------:R-:W-:Y:S02]  /*00d0*/  UIADD3.X UR7, URZ, UR5, URZ, UP0, !UPT ;  /* 0x000000053f077290 */ /* 0x000fe400087fe43f */
[----:B------:R-:W-:-:S07]  /*00e0*/  UIADD3.X UR5, URZ, UR5, URZ, UP1, !UPT ;  /* 0x000000053f057290 */ /* 0x000fce0008ffe43f */
[----:B------:R0:W-:Y:S02]  /*00f0*/  UTMACCTL.PF [UR6] ;  /* 0x00000000060079b9 */ /* 0x0001e40008040000 */
[----:B------:R0:W-:Y:S02]  /*0100*/  UTMACCTL.PF [UR4] ;  /* 0x00000000040079b9 */ /* 0x0001e40008040000 */
[----:B0-----:R-:W-:Y:S01]  /*0110*/  NOP ;  /* 0x0000000000007918 */ /* 0x001fe20000000000 */
.L_x_1:
[----:B------:R-:W-:Y:S05]  /*0120*/  BSYNC B0 ;  /* 0x0000000000007941 */ /* 0x000fea0003800000 */
.L_x_0:
[----:B------:R-:W0:Y:S02]  /*0130*/  SHFL.IDX PT, R3, R0, RZ, 0x1f ;  /* 0x00001fff00037589 */ /* 0x000e2400000e0000 */
[----:B0-----:R-:W-:-:S13]  /*0140*/  ISETP.NE.AND P0, PT, R3, RZ, PT ;  /* 0x000000ff0300720c */ /* 0x001fda0003f05270 */
[----:B------:R-:W-:Y:S05]  /*0150*/  @P0 BRA `(.L_x_2) ;  /* 0x0000000000600947 */ /* 0x000fea0003800000 */
[----:B------:R-:W0:Y:S01]  /*0160*/  S2UR UR8, SR_CgaCtaId ;  /* 0x00000000000879c3 */ /* 0x000e220000008800 */
[----:B------:R-:W-:Y:S01]  /*0170*/  UMOV UR4, 0x400 ;  /* 0x0000040000047882 */ /* 0x000fe20000000000 */
[----:B------:R-:W-:Y:S01]  /*0180*/  UMOV UR5, 0x1 ;  /* 0x0000000100057882 */ /* 0x000fe20000000000 */
[----:B------:R-:W-:Y:S01]  /*0190*/  UMOV UR6, 0x6 ;  /* 0x0000000600067882 */ /* 0x000fe20000000000 */
[----:B------:R-:W-:Y:S01]  /*01a0*/  ELECT P0, URZ, PT ;  /* 0x00000000003f782f */ /* 0x000fe20003800000 */
[----:B------:R-:W-:-:S04]  /*01b0*/  UIADD3 UR6, -UR6, 0x100000, URZ ;  /* 0x0010000006067890 */ /* 0x000fc8000fffe13f */
[----:B------:R-:W-:Y:S02]  /*01c0*/  USHF.L.U32 UR7, UR6, 0xb, URZ ;  /* 0x0000000b06077899 */ /* 0x000fe4000800063f */
[----:B------:R-:W-:Y:S02]  /*01d0*/  USHF.L.U32 UR6, UR6, 0x1, URZ ;  /* 0x0000000106067899 */ /* 0x000fe4000800063f */
[----:B0-----:R-:W-:Y:S02]  /*01e0*/  ULEA UR8, UR8, UR4, 0x18 ;  /* 0x0000000408087291 */ /* 0x001fe4000f8ec03f */
[----:B------:R-:W-:-:S04]  /*01f0*/  UIADD3 UR4, -UR5, 0x100000, URZ ;  /* 0x0010000005047890 */ /* 0x000fc8000fffe13f */
[----:B------:R-:W-:Y:S02]  /*0200*/  USHF.L.U32 UR5, UR4, 0xb, URZ ;  /* 0x0000000b04057899 */ /* 0x000fe4000800063f */
[----:B------:R-:W-:Y:S01]  /*0210*/  USHF.L.U32 UR4, UR4, 0x1, URZ ;  /* 0x0000000104047899 */ /* 0x000fe2000800063f */
[----:B------:R-:W0:Y:S11]  /*0220*/  FENCE.VIEW.ASYNC.S ;  /* 0x00000000000073c6 */ /* 0x000e360000000000 */
[----:B0-----:R0:W1:Y:S01]  /*0230*/  SYNCS.EXCH.64 URZ, [UR8], UR4 ;  /* 0x00000004083f75b2 */ /* 0x0010620008000100 */
[----:B------:R0:W2:Y:S01]  /*0240*/  SYNCS.EXCH.64 URZ, [UR8+0x28], UR6 ;  /* 0x00002806083f75b2 */ /* 0x0000a20008000100 */
[----:B------:R0:W3:Y:S01]  /*0250*/  SYNCS.EXCH.64 URZ, [UR8+0x8], UR4 ;  /* 0x00000804083f75b2 */ /* 0x0000e20008000100 */
[----:B------:R0:W4:Y:S01]  /*0260*/  SYNCS.EXCH.64 URZ, [UR8+0x30], UR6 ;  /* 0x00003006083f75b2 */ /* 0x0001220008000100 */
[----:B------:R0:W0:Y:S01]  /*0270*/  SYNCS.EXCH.64 URZ, [UR8+0x10], UR4 ;  /* 0x00001004083f75b2 */ /* 0x0000220008000100 */
[----:B------:R0:W0:Y:S01]  /*0280*/  SYNCS.EXCH.64 URZ, [UR8+0x38], UR6 ;  /* 0x00003806083f75b2 */ /* 0x0000220008000100 */
[----:B------:R0:W0:Y:S01]  /*0290*/  SYNCS.EXCH.64 URZ, [UR8+0x18], UR4 ;  /* 0x00001804083f75b2 */ /* 0x0000220008000100 */
[----:B------:R0:W0:Y:S01]  /*02a0*/  SYNCS.EXCH.64 URZ, [UR8+0x40], UR6 ;  /* 0x00004006083f75b2 */ /* 0x0000220008000100 */
[----:B------:R0:W0:Y:S01]  /*02b0*/  SYNCS.EXCH.64 URZ, [UR8+0x20], UR4 ;  /* 0x00002004083f75b2 */ /* 0x0000220008000100 */
[----:B------:R0:W0:Y:S01]  /*02c0*/  SYNCS.EXCH.64 URZ, [UR8+0x48], UR6 ;  /* 0x00004806083f75b2 */ /* 0x0000220008000100 */
[----:B------:R-:W-:Y:S01]  /*02d0*/  NOP ;  /* 0x0000000000007918 */ /* 0x000fe20000000000 */
.L_x_2:
[----:B------:R-:W-:Y:S01]  /*02e0*/  SHF.R.S32.HI R7, RZ, 0x1f, R18 ;  /* 0x0000001fff077819 */ /* 0x000fe20000011412 */
[----:B------:R-:W5:Y:S01]  /*02f0*/  SHFL.IDX PT, R0, R0, RZ, 0x1f ;  /* 0x00001fff00007589 */ /* 0x000f6200000e0000 */
[----:B0-----:R-:W0:Y:S01]  /*0300*/  S2UR UR8, SR_CTAID.X ;  /* 0x00000000000879c3 */ /* 0x001e220000002500 */
[----:B------:R-:W-:Y:S02]  /*0310*/  ELECT P0, URZ, PT ;  /* 0x00000000003f782f */ /* 0x000fe40003800000 */
[----:B------:R-:W-:Y:S01]  /*0320*/  LEA.HI R7, R7, R18, RZ, 0x7 ;  /* 0x0000001207077211 */ /* 0x000fe200078f38ff */
[----:B------:R-:W1:Y:S01]  /*0330*/  S2R R4, SR_CTAID.Y ;  /* 0x0000000000047919 */ /* 0x000e620000002600 */
[----:B------:R-:W-:Y:S01]  /*0340*/  SHF.R.S32.HI R8, RZ, 0x1f, R3 ;  /* 0x0000001fff087819 */ /* 0x000fe20000011403 */
[----:B------:R-:W-:Y:S01]  /*0350*/  ULDC UR4, c[0x0][0x150] ;  /* 0x0000540000047ab9 */ /* 0x000fe20000000800 */
[----:B------:R-:W-:Y:S01]  /*0360*/  LOP3.LUT R7, R7, 0xffffff80, RZ, 0xc0, !PT ;  /* 0xffffff8007077812 */ /* 0x000fe200078ec0ff */
[----:B------:R-:W-:Y:S01]  /*0370*/  NOP ;  /* 0x0000000000007918 */ /* 0x000fe20000000000 */
[----:B------:R-:W-:Y:S01]  /*0380*/  LEA.HI R8, R8, R3, RZ, 0x2 ;  /* 0x0000000308087211 */ /* 0x000fe200078f10ff */
[----:B------:R-:W2:Y:S01]  /*0390*/  LDC R10, c[0x0][0x144] ;  /* 0x00005100ff0a7b82 */ /* 0x000ea20000000800 */
[----:B------:R-:W-:Y:S01]  /*03a0*/  NOP ;  /* 0x0000000000007918 */ /* 0x000fe20000000000 */
[----:B------:R-:W-:Y:S01]  /*03b0*/  IMAD.IADD R6, R18, 0x1, -R7 ;  /* 0x0000000112067824 */ /* 0x000fe200078e0a07 */
[----:B------:R-:W-:Y:S01]  /*03c0*/  LOP3.LUT R8, R8, 0x3ffffffc, RZ, 0xc0, !PT ;  /* 0x3ffffffc08087812 */ /* 0x000fe200078ec0ff */
[----:B------:R-:W-:Y:S01]  /*03d0*/  IMAD.MOV.U32 R23, RZ, RZ, 0x1 ;  /* 0x00000001ff177424 */ /* 0x000fe200078e00ff */
[----:B------:R-:W-:-:S02]  /*03e0*/  ISETP.NE.AND P3, PT, R5, RZ, PT ;  /* 0x000000ff0500720c */ /* 0x000fc40003f65270 */
[----:B------:R-:W-:Y:S01]  /*03f0*/  SHF.R.S32.HI R7, RZ, 0x1f, R6 ;  /* 0x0000001fff077819 */ /* 0x000fe20000011406 */
[----:B------:R-:W-:Y:S01]  /*0400*/  IMAD.IADD R8, R3, 0x1, -R8 ;  /* 0x0000000103087824 */ /* 0x000fe200078e0a08 */
[----:B------:R-:W3:Y:S02]  /*0410*/  LDC R13, c[0x0][0x140] ;  /* 0x00005000ff0d7b82 */ /* 0x000ee40000000800 */
[----:B------:R-:W-:Y:S02]  /*0420*/  LEA.HI R7, R7, R6, RZ, 0x3 ;  /* 0x0000000607077211 */ /* 0x000fe400078f18ff */
[----:B-----5:R-:W-:Y:S02]  /*0430*/  ISETP.NE.OR P0, PT, R0, RZ, !P0 ;  /* 0x000000ff0000720c */ /* 0x020fe40004705670 */
[--C-:B------:R-:W-:Y:S02]  /*0440*/  SHF.R.S32.HI R0, RZ, 0x3, R7.reuse ;  /* 0x00000003ff007819 */ /* 0x100fe40000011407 */
[----:B------:R-:W-:-:S02]  /*0450*/  SHF.R.S32.HI R7, RZ, 0x1f, R7 ;  /* 0x0000001fff077819 */ /* 0x000fc40000011407 */
[----:B0-----:R-:W-:Y:S02]  /*0460*/  I2FP.F32.U32 R9, UR8 ;  /* 0x0000000800097c45 */ /* 0x001fe40008201000 */
[----:B------:R-:W-:-:S03]  /*0470*/  LEA.HI R7, R7, R0, RZ, 0x2 ;  /* 0x0000000007077211 */ /* 0x000fc600078f10ff */
[----:B------:R-:W-:Y:S01]  /*0480*/  FMUL R9, R9, UR4 ;  /* 0x0000000409097c20 */ /* 0x000fe20008400000 */
[----:B------:R-:W-:Y:S01]  /*0490*/  LOP3.LUT R7, R7, 0xfffffffc, RZ, 0xc0, !PT ;  /* 0xfffffffc07077812 */ /* 0x000fe200078ec0ff */
[----:B------:R-:W-:Y:S01]  /*04a0*/  VOTEU.ALL UP0, P0 ;  /* 0x00000000003f7886 */ /* 0x000fe20000000000 */
[----:B-1----:R-:W-:Y:S01]  /*04b0*/  I2FP.F32.U32 R3, R4 ;  /* 0x0000000400037245 */ /* 0x002fe20000201000 */
[----:B------:R-:W-:Y:S01]  /*04c0*/  ULDC UR4, c[0x0][0x154] ;  /* 0x0000550000047ab9 */ /* 0x000fe20000000800 */
[----:B------:R-:W-:Y:S01]  /*04d0*/  VOTEU.ALL UP1, P0 ;  /* 0x00000000003f7886 */ /* 0x000fe20000020000 */
[----:B------:R-:W0:Y:S01]  /*04e0*/  F2I.U32.TRUNC.NTZ R9, R9 ;  /* 0x0000000900097305 */ /* 0x000e22000020f000 */
[----:B------:R-:W-:Y:S01]  /*04f0*/  IMAD.IADD R7, R0, 0x1, -R7 ;  /* 0x0000000100077824 */ /* 0x000fe200078e0a07 */
[----:B------:R-:W1:Y:S01]  /*0500*/  @!UP0 S2UR UR7, SR_CgaCtaId ;  /* 0x00000000000789c3 */ /* 0x000e620000008800 */
[----:B------:R-:W-:Y:S01]  /*0510*/  FMUL R12, R3, UR4 ;  /* 0x00000004030c7c20 */ /* 0x000fe20008400000 */
[----:B------:R-:W-:Y:S01]  /*0520*/  UMOV UR4, 0x20 ;  /* 0x0000002000047882 */ /* 0x000fe20000000000 */
[----:B------:R-:W-:Y:S01]  /*0530*/  IMAD R8, R8, 0x4, R7 ;  /* 0x0000000408087824 */ /* 0x000fe200078e0207 */
[----:B------:R-:W-:Y:S01]  /*0540*/  @!UP0 UMOV UR6, 0x400 ;  /* 0x0000040000068882 */ /* 0x000fe20000000000 */
[----:B------:R-:W-:-:S04]  /*0550*/  @!UP0 UIADD3 UR4, -UR4, 0x100000, URZ ;  /* 0x0010000004048890 */ /* 0x000fc8000fffe13f */
[----:B------:R-:W-:Y:S02]  /*0560*/  @!UP0 USHF.L.U32 UR5, UR4, 0xb, URZ ;  /* 0x0000000b04058899 */ /* 0x000fe4000800063f */
[----:B------:R-:W-:Y:S01]  /*0570*/  @!UP0 USHF.L.U32 UR4, UR4, 0x1, URZ ;  /* 0x0000000104048899 */ /* 0x000fe2000800063f */
[----:B---3--:R-:W-:Y:S01]  /*0580*/  ISETP.EQ.U32.AND P2, PT, R13, 0x1, PT ;  /* 0x000000010d00780c */ /* 0x008fe20003f42070 */
[----:B------:R-:W3:Y:S01]  /*0590*/  F2I.U32.TRUNC.NTZ R12, R12 ;  /* 0x0000000c000c7305 */ /* 0x000ee2000020f000 */
[----:B------:R-:W-:Y:S01]  /*05a0*/  LEA.HI R0, R8, R8, RZ, 0x1 ;  /* 0x0000000808007211 */ /* 0x000fe200078f08ff */
[----:B------:R-:W5:Y:S03]  /*05b0*/  LDC R7, c[0x0][0x148] ;  /* 0x00005200ff077b82 */ /* 0x000f660000000800 */
[----:B------:R-:W-:Y:S01]  /*05c0*/  LOP3.LUT R11, R0, 0xfffffffe, RZ, 0xc0, !PT ;  /* 0xfffffffe000b7812 */ /* 0x000fe200078ec0ff */
[----:B0-----:R-:W-:Y:S01]  /*05d0*/  IMAD.MOV R15, RZ, RZ, -R9 ;  /* 0x000000ffff0f7224 */ /* 0x001fe200078e0a09 */
[----:B------:R-:W-:-:S03]  /*05e0*/  SHF.R.S32.HI R9, RZ, 0x1f, R2 ;  /* 0x0000001fff097819 */ /* 0x000fc60000011402 */
[----:B--2---:R-:W-:Y:S01]  /*05f0*/  IMAD R3, R10, R15, UR8 ;  /* 0x000000080a037e24 */ /* 0x004fe2000f8e020f */
[----:B------:R-:W-:Y:S01]  /*0600*/  LEA.HI R9, R9, R2, RZ, 0x2 ;  /* 0x0000000209097211 */ /* 0x000fe200078f10ff */
[C---:B------:R-:W-:Y:S02]  /*0610*/  IMAD.IADD R0, R8.reuse, 0x1, -R11 ;  /* 0x0000000108007824 */ /* 0x040fe400078e0a0b */
[----:B------:R-:W-:Y:S01]  /*0620*/  IMAD.SHL.U32 R11, R8, 0x4, RZ ;  /* 0x00000004080b7824 */ /* 0x000fe200078e00ff */
[----:B------:R-:W-:Y:S01]  /*0630*/  LOP3.LUT R9, R9, 0xfffffffc, RZ, 0xc0, !PT ;  /* 0xfffffffc09097812 */ /* 0x000fe200078ec0ff */
[----:B---3--:R-:W-:Y:S01]  /*0640*/  IMAD.MOV R21, RZ, RZ, -R12 ;  /* 0x000000ffff157224 */ /* 0x008fe200078e0a0c */
[----:B------:R-:W-:Y:S01]  /*0650*/  ISETP.NE.AND P4, PT, R0, R3, PT ;  /* 0x000000030000720c */ /* 0x000fe20003f85270 */
[----:B-1----:R-:W-:Y:S01]  /*0660*/  @!UP0 ULEA UR6, UR7, UR6, 0x18 ;  /* 0x0000000607068291 */ /* 0x002fe2000f8ec03f */
[----:B------:R-:W-:Y:S01]  /*0670*/  LOP3.LUT R152, R8, 0xc, R11, 0x78, !PT ;  /* 0x0000000c08987812 */ /* 0x000fe200078e780b */
[----:B------:R-:W-:Y:S01]  /*0680*/  IMAD.IADD R0, R2, 0x1, -R9 ;  /* 0x0000000102007824 */ /* 0x000fe200078e0a09 */
[----:B------:R-:W-:Y:S01]  /*0690*/  VOTEU.ALL UP0, P0 ;  /* 0x00000000003f7886 */ /* 0x000fe20000000000 */
[----:B------:R-:W-:Y:S01]  /*06a0*/  LOP3.LUT P0, RZ, R6, 0x7, RZ, 0xc0, !PT ;  /* 0x0000000706ff7812 */ /* 0x000fe2000780c0ff */
[----:B------:R-:W-:-:S02]  /*06b0*/  VIADD R6, R5, 0xffffffff ;  /* 0xffffffff05067836 */ /* 0x000fc40000000000 */
[----:B------:R-:W-:Y:S01]  /*06c0*/  ISETP.NE.AND P1, PT, R0, 0x3, PT ;  /* 0x000000030000780c */ /* 0x000fe20003f25270 */
[----:B-----5:R-:W-:Y:S01]  /*06d0*/  IMAD R9, R7, R21, R4 ;  /* 0x0000001507097224 */ /* 0x020fe200078e0204 */
[----:B------:R-:W-:Y:S02]  /*06e0*/  ISETP.LT.U32.AND P0, PT, R152, 0x4, !P0 ;  /* 0x000000049800780c */ /* 0x000fe40004701070 */
[----:B------:R-:W-:Y:S01]  /*06f0*/  ISETP.EQ.OR P1, PT, R0, RZ, !P1 ;  /* 0x000000ff0000720c */ /* 0x000fe20004f22670 */
[----:B------:R-:W0:Y:S02]  /*0700*/  FENCE.VIEW.ASYNC.S ;  /* 0x00000000000073c6 */ /* 0x000e240000000000 */
[----:B0-----:R0:W1:Y:S01]  /*0710*/  @!UP0 SYNCS.EXCH.64 URZ, [UR6+0x60], UR4 ;  /* 0x00006004063f85b2 */ /* 0x0010620008000100 */
[----:B------:R-:W-:Y:S02]  /*0720*/  @P4 LEA.HI R2, R152, R152, RZ, 0x1 ;  /* 0x0000009898024211 */ /* 0x000fe400078f08ff */
[----:B------:R-:W-:-:S02]  /*0730*/  ISETP.EQ.AND P1, PT, R5, RZ, P1 ;  /* 0x000000ff0500720c */ /* 0x000fc40000f22270 */
[----:B------:R-:W-:Y:S02]  /*0740*/  @P4 SHF.R.S32.HI R2, RZ, 0x1, R2 ;  /* 0x00000001ff024819 */ /* 0x000fe40000011402 */
[----:B------:R-:W-:Y:S02]  /*0750*/  ISETP.GE.U32.AND P6, PT, R6, 0x2, PT ;  /* 0x000000020600780c */ /* 0x000fe40003fc6070 */
[----:B------:R-:W-:Y:S02]  /*0760*/  @P4 ISETP.NE.AND P5, PT, R2, R9, PT ;  /* 0x000000090200420c */ /* 0x000fe40003fa5270 */
[----:B------:R-:W-:Y:S02]  /*0770*/  SEL R2, RZ, 0x1, !P0 ;  /* 0x00000001ff027807 */ /* 0x000fe40004000000 */
[----:B------:R-:W-:Y:S02]  /*0780*/  @P4 SEL R23, RZ, 0x1, P5 ;  /* 0x00000001ff174807 */ /* 0x000fe40002800000 */
[----:B------:R-:W-:Y:S01]  /*0790*/  SEL R19, RZ, 0x1, !P1 ;  /* 0x00000001ff137807 */ /* 0x000fe20004800000 */
[----:B------:R0:W2:Y:S01]  /*07a0*/  @!UP1 SYNCS.EXCH.64 URZ, [UR6+0x68], UR4 ;  /* 0x00006804063f95b2 */ /* 0x0000a20008000100 */
[----:B------:R-:W-:Y:S01]  /*07b0*/  LOP3.LUT R23, R23, R2, RZ, 0xc0, !PT ;  /* 0x0000000217177212 */ /* 0x000fe200078ec0ff */
[----:B------:R-:W-:Y:S01]  /*07c0*/  NOP ;  /* 0x0000000000007918 */ /* 0x000fe20000000000 */
[----:B------:R-:W-:Y:S01]  /*07d0*/  SEL R19, R19, 0x2, P6 ;  /* 0x0000000213137807 */ /* 0x000fe20003000000 */
[----:B------:R-:W-:Y:S06]  /*07e0*/  @!P2 BRA `(.L_x_3) ;  /* 0x000000000008a947 */ /* 0x000fec0003800000 */
[----:B-12-4-:R-:W-:Y:S01]  /*07f0*/  UCGABAR_ARV ;  /* 0x00000000000079c7 */ /* 0x016fe20008000000 */
[----:B------:R-:W-:Y:S05]  /*0800*/  BRA `(.L_x_4) ;  /* 0x0000000000047947 */ /* 0x000fea0003800000 */
.L_x_3:
[----:B-12-4-:R-:W-:Y:S01]  /*0810*/  NOP ;  /* 0x0000000000007918 */ /* 0x016fe20000000000 */
.L_x_4:
[----:B------:R-:W1:Y:S01]  /*0820*/  LDC R2, c[0x0][0x65c] ;  /* 0x00019700ff027b82 */ /* 0x000e620000000800 */
[----:B------:R-:W-:Y:S02]  /*0830*/  IMAD.U32 R8, RZ, RZ, UR8 ;  /* 0x00000008ff087e24 */ /* 0x000fe4000f8e00ff */
[----:B------:R-:W-:Y:S01]  /*0840*/  IMAD.MOV.U32 R9, RZ, RZ, RZ ;  /* 0x000000ffff097224 */ /* 0x000fe200078e00ff */
[----:B-1----:R-:W-:-:S04]  /*0850*/  ISETP.NE.AND P1, PT, R2, 0x1, PT ;  /* 0x000000010200780c */ /* 0x002fc80003f25270 */
[----:B------:R-:W-:-:S09]  /*0860*/  P2R R5, PR, RZ, 0x2 ;  /* 0x00000002ff057803 */ /* 0x000fd20000000000 */
[----:B------:R-:W1:Y:S01]  /*0870*/  @P1 LDC R17, c[0x0][0x10] ;  /* 0x00000400ff111b82 */ /* 0x000e620000000800 */
[----:B------:R-:W-:Y:S02]  /*0880*/  @P1 IMAD.MOV.U32 R5, RZ, RZ, RZ ;  /* 0x000000ffff051224 */ /* 0x000fe400078e00ff */
[----:B------:R-:W-:-:S05]  /*0890*/  @P1 IMAD.MOV.U32 R13, RZ, RZ, RZ ;  /* 0x000000ffff0d1224 */ /* 0x000fca00078e00ff */
[----:B------:R-:W2:Y:S01]  /*08a0*/  @!P1 LDC R11, c[0x0][0xc] ;  /* 0x00000300ff0b9b82 */ /* 0x000ea20000000800 */
[----:B-1----:R-:W-:-:S04]  /*08b0*/  @P1 IMAD.WIDE.U32 R16, R17, UR8, R4 ;  /* 0x0000000811101c25 */ /* 0x002fc8000f8e0004 */
[----:B------:R-:W-:Y:S02]  /*08c0*/  @P1 IMAD.IADD R17, R17, 0x1, R13 ;  /* 0x0000000111111824 */ /* 0x000fe400078e020d */
[----:B--2---:R-:W-:-:S04]  /*08d0*/  @!P1 IMAD.WIDE.U32 R8, R4, R11, R8 ;  /* 0x0000000b04089225 */ /* 0x004fc800078e0008 */
[----:B------:R-:W-:Y:S02]  /*08e0*/  @!P1 IMAD.MOV.U32 R16, RZ, RZ, R8 ;  /* 0x000000ffff109224 */ /* 0x000fe400078e0008 */
[----:B------:R-:W-:Y:S01]  /*08f0*/  @!P1 IMAD.MOV.U32 R17, RZ, RZ, R9 ;  /* 0x000000ffff119224 */ /* 0x000fe200078e0009 */
[----:B------:R-:W-:Y:S06]  /*0900*/  @!P2 BRA `(.L_x_5) ;  /* 0x00000000000ca947 */ /* 0x000fec0003800000 */
[----:B------:R-:W-:Y:S01]  /*0910*/  UCGABAR_WAIT ;  /* 0x0000000000007dc7 */ /* 0x000fe20008000000 */
[----:B------:R-:W-:Y:S01]  /*0920*/  CCTL.IVALL ;  /* 0x00000000ff00798f */ /* 0x000fe20002000000 */
[----:B------:R-:W-:Y:S05]  /*0930*/  BRA `(.L_x_6) ;  /* 0x0000000000047947 */ /* 0x000fea0003800000 */
.L_x_5:
[----:B------:R-:W-:Y:S06]  /*0940*/  BAR.SYNC.DEFER_BLOCKING 0x0 ;  /* 0x0000000000007b1d */ /* 0x000fec0000010000 */
.L_x_6:
[----:B------:R-:W-:Y:S05]  /*0950*/  @!P3 BRA `(.L_x_7) ;  /* 0x00000080004cb947 */ /* 0x000fea0003800000 */
[----:B------:R-:W-:-:S13]  /*0960*/  ISETP.GT.U32.AND P0, PT, R6, 0x1, PT ;  /* 0x000000010600780c */ /* 0x000fda0003f04070 */
[----:B0-----:R-:W-:Y:S05]  /*0970*/  @P0 EXIT ;  /* 0x000000000000094d */ /* 0x001fea0003800000 */
[----:B------:R-:W-:Y:S01]  /*0980*/  ULDC.64 UR4, c[0x0][0x650] ;  /* 0x0001940000047ab9 */ /* 0x000fe20000000a00 */
[----:B------:R-:W-:Y:S01]  /*0990*/  PRMT R0, RZ, 0x7610, R0 ;  /* 0x00007610ff007816 */ /* 0x000fe20000000000 */
[----:B------:R-:W-:Y:S01]  /*09a0*/  IMAD.MOV.U32 R154, RZ, RZ, -0x1 ;  /* 0xffffffffff9a7424 */ /* 0x000fe200078e00ff */
[----:B------:R-:W-:Y:S01]  /*09b0*/  ISETP.GE.U32.AND P0, PT, R16, UR4, PT ;  /* 0x0000000410007c0c */ /* 0x000fe2000bf06070 */
[----:B------:R-:W-:Y:S02]  /*09c0*/  IMAD.MOV.U32 R153, RZ, RZ, -0x1 ;  /* 0xffffffffff997424 */ /* 0x000fe400078e00ff */
[----:B------:R-:W-:Y:S01]  /*09d0*/  IMAD.MOV.U32 R22, RZ, RZ, -0x1 ;  /* 0xffffffffff167424 */ /* 0x000fe200078e00ff */
[----:B------:R-:W-:-:S13]  /*09e0*/  ISETP.GE.U32.AND.EX P0, PT, R17, UR5, PT, P0 ;  /* 0x0000000511007c0c */ /* 0x000fda000bf06100 */
[----:B------:R-:W-:Y:S05]  /*09f0*/  @P0 BRA `(.L_x_8) ;  /* 0x00000004002c0947 */ /* 0x000fea0003800000 */
[----:B------:R-:W0:Y:S01]  /*0a00*/  LDC.64 R24, c[0x0][0x628] ;  /* 0x00018a00ff187b82 */ /* 0x000e220000000a00 */
[----:B------:R-:W-:Y:S02]  /*0a10*/  IMAD.MOV.U32 R8, RZ, RZ, R16 ;  /* 0x000000ffff087224 */ /* 0x000fe400078e0010 */
[----:B------:R-:W-:-:S05]  /*0a20*/  IMAD.MOV.U32 R9, RZ, RZ, R17 ;  /* 0x000000ffff097224 */ /* 0x000fca00078e0011 */
[----:B------:R-:W1:Y:S08]  /*0a30*/  LDC R0, c[0x0][0x630] ;  /* 0x00018c00ff007b82 */ /* 0x000e700000000800 */
[----:B------:R-:W2:Y:S01]  /*0a40*/  LDC.64 R26, c[0x0][0x620] ;  /* 0x00018800ff1a7b82 */ /* 0x000ea20000000a00 */
[----:B0-----:R-:W-:-:S04]  /*0a50*/  ISETP.NE.U32.AND P0, PT, R24, RZ, PT ;  /* 0x000000ff1800720c */ /* 0x001fc80003f05070 */
[----:B------:R-:W-:-:S13]  /*0a60*/  ISETP.NE.AND.EX P0, PT, R25, RZ, PT, P0 ;  /* 0x000000ff1900720c */ /* 0x000fda0003f05300 */
[----:B-12---:R-:W-:Y:S05]  /*0a70*/  @!P0 BRA `(.L_x_9) ;  /* 0x0000000000288947 */ /* 0x006fea0003800000 */
[----:B------:R-:W0:Y:S02]  /*0a80*/  LDC R13, c[0x0][0x634] ;  /* 0x00018d00ff0d7b82 */ /* 0x000e240000000800 */
[----:B0-----:R-:W-:-:S05]  /*0a90*/  IADD3 R13, P0, R16, R13, RZ ;  /* 0x0000000d100d7210 */ /* 0x001fca0007f1e0ff */
[----:B------:R-:W-:-:S04]  /*0aa0*/  IMAD.X R15, RZ, RZ, R17, P0 ;  /* 0x000000ffff0f7224 */ /* 0x000fc800000e0611 */
[----:B------:R-:W-:-:S04]  /*0ab0*/  IMAD.WIDE.U32 R8, R15, R24, RZ ;  /* 0x000000180f087225 */ /* 0x000fc800078e00ff */
[----:B------:R-:W-:-:S04]  /*0ac0*/  IMAD.WIDE.U32 R10, P0, R13, R25, R8 ;  /* 0x000000190d0a7225 */ /* 0x000fc80007800008 */
[----:B------:R-:W-:-:S04]  /*0ad0*/  IMAD.WIDE.U32 R8, R13, R24, RZ ;  /* 0x000000180d087225 */ /* 0x000fc800078e00ff */
[----:B------:R-:W-:Y:S01]  /*0ae0*/  IMAD.X R13, RZ, RZ, RZ, P0 ;  /* 0x000000ffff0d7224 */ /* 0x000fe200000e06ff */
[----:B------:R-:W-:Y:S01]  /*0af0*/  IADD3 RZ, P0, R9, R10, RZ ;  /* 0x0000000a09ff7210 */ /* 0x000fe20007f1e0ff */
[----:B------:R-:W-:-:S04]  /*0b00*/  IMAD.MOV.U32 R12, RZ, RZ, R11 ;  /* 0x000000ffff0c7224 */ /* 0x000fc800078e000b */
[----:B------:R-:W-:-:S08]  /*0b10*/  IMAD.WIDE.U32.X R8, R15, R25, R12, P0 ;  /* 0x000000190f087225 */ /* 0x000fd000000e040c */
.L_x_9:
[----:B------:R-:W0:Y:S01]  /*0b20*/  LDC.64 R24, c[0x0][0x640] ;  /* 0x00019000ff187b82 */ /* 0x000e220000000a00 */
[-CC-:B------:R-:W-:Y:S01]  /*0b30*/  SHF.R.U64 R28, R8, R0.reuse, R9.reuse ;  /* 0x00000000081c7219 */ /* 0x180fe20000001209 */
[----:B------:R-:W-:Y:S01]  /*0b40*/  IMAD R30, R7, R21, R4 ;  /* 0x00000015071e7224 */ /* 0x000fe200078e0204 */
[----:B------:R-:W-:Y:S01]  /*0b50*/  SHF.R.U32.HI R0, RZ, R0, R9 ;  /* 0x00000000ff007219 */ /* 0x000fe20000011609 */
[----:B------:R-:W-:Y:S01]  /*0b60*/  IMAD.MOV.U32 R21, RZ, RZ, 0x1 ;  /* 0x00000001ff157424 */ /* 0x000fe200078e00ff */
[----:B------:R-:W-:-:S03]  /*0b70*/  IADD3 R5, P0, RZ, -R28, RZ ;  /* 0x8000001cff057210 */ /* 0x000fc60007f1e0ff */
[----:B------:R-:W1:Y:S02]  /*0b80*/  LDC R6, c[0x0][0x618] ;  /* 0x00018600ff067b82 */ /* 0x000e640000000800 */
[----:B------:R-:W-:-:S04]  /*0b90*/  IMAD.X R9, RZ, RZ, ~R0, P0 ;  /* 0x000000ffff097224 */ /* 0x000fc800000e0e00 */
[-C--:B------:R-:W-:Y:S02]  /*0ba0*/  IMAD R0, R9, R26.reuse, RZ ;  /* 0x0000001a09007224 */ /* 0x080fe400078e02ff */
[----:B------:R-:W2:Y:S01]  /*0bb0*/  LDC R11, c[0x0][0x608] ;  /* 0x00018200ff0b7b82 */ /* 0x000ea20000000800 */
[----:B------:R-:W-:-:S04]  /*0bc0*/  IMAD.WIDE.U32 R8, R5, R26, R16 ;  /* 0x0000001a05087225 */ /* 0x000fc800078e0010 */
[----:B------:R-:W-:-:S03]  /*0bd0*/  IMAD R5, R5, R27, R0 ;  /* 0x0000001b05057224 */ /* 0x000fc600078e0200 */
[----:B------:R-:W3:Y:S01]  /*0be0*/  LDC R12, c[0x0][0x658] ;  /* 0x00019600ff0c7b82 */ /* 0x000ee20000000800 */
[----:B0-----:R-:W-:Y:S01]  /*0bf0*/  ISETP.NE.U32.AND P0, PT, R24, RZ, PT ;  /* 0x000000ff1800720c */ /* 0x001fe20003f05070 */
[----:B------:R-:W-:Y:S02]  /*0c00*/  IMAD.IADD R5, R9, 0x1, R5 ;  /* 0x0000000109057824 */ /* 0x000fe400078e0205 */
[----:B------:R-:W-:Y:S01]  /*0c10*/  IMAD.MOV.U32 R9, RZ, RZ, -0x1 ;  /* 0xffffffffff097424 */ /* 0x000fe200078e00ff */
[----:B------:R-:W-:-:S03]  /*0c20*/  ISETP.NE.AND.EX P0, PT, R25, RZ, PT, P0 ;  /* 0x000000ff1900720c */ /* 0x000fc60003f05300 */
[----:B------:R-:W0:Y:S01]  /*0c30*/  LDC R15, c[0x0][0x600] ;  /* 0x00018000ff0f7b82 */ /* 0x000e220000000800 */
[-CC-:B-1----:R-:W-:Y:S02]  /*0c40*/  SHF.R.U64 R13, R8, R6.reuse, R5.reuse ;  /* 0x00000006080d7219 */ /* 0x182fe40000001205 */
[----:B------:R-:W-:-:S05]  /*0c50*/  SHF.R.U32.HI R0, RZ, R6, R5 ;  /* 0x00000006ff007219 */ /* 0x000fca0000011605 */
[----:B------:R-:W1:Y:S01]  /*0c60*/  LDC R14, c[0x0][0x648] ;  /* 0x00019200ff0e7b82 */ /* 0x000e620000000800 */
[-CC-:B--2---:R-:W-:Y:S02]  /*0c70*/  SHF.R.U64 R27, R13, R11.reuse, R0.reuse ;  /* 0x0000000b0d1b7219 */ /* 0x184fe40000001200 */
[----:B------:R-:W-:-:S05]  /*0c80*/  SHF.R.U32.HI R5, RZ, R11, R0 ;  /* 0x0000000bff057219 */ /* 0x000fca0000011600 */
[----:B------:R-:W2:Y:S01]  /*0c90*/  LDC R20, c[0x0][0x638] ;  /* 0x00018e00ff147b82 */ /* 0x000ea20000000800 */
[-CC-:B---3--:R-:W-:Y:S02]  /*0ca0*/  SHF.R.U64 R26, R27, R12.reuse, R5.reuse ;  /* 0x0000000c1b1a7219 */ /* 0x188fe40000001205 */
[-C--:B------:R-:W-:Y:S02]  /*0cb0*/  SHF.L.U32 R0, R9, R12.reuse, RZ ;  /* 0x0000000c09007219 */ /* 0x080fe400000006ff */
[----:B------:R-:W-:Y:S01]  /*0cc0*/  SHF.R.U32.HI R5, RZ, R12, R5 ;  /* 0x0000000cff057219 */ /* 0x000fe20000011605 */
[----:B------:R-:W-:Y:S01]  /*0cd0*/  IMAD.MOV.U32 R4, RZ, RZ, R26 ;  /* 0x000000ffff047224 */ /* 0x000fe200078e001a */
[----:B------:R-:W-:Y:S01]  /*0ce0*/  LOP3.LUT R10, RZ, R0, RZ, 0x33, !PT ;  /* 0x00000000ff0a7212 */ /* 0x000fe200078e33ff */
[----:B------:R-:W3:Y:S01]  /*0cf0*/  LDC R22, c[0x0][0x610] ;  /* 0x00018400ff167b82 */ /* 0x000ee20000000800 */
[----:B------:R-:W-:Y:S05]  /*0d00*/  @!P0 BRA `(.L_x_10) ;  /* 0x0000000000288947 */ /* 0x000fea0003800000 */
[----:B------:R-:W4:Y:S02]  /*0d10*/  LDC R9, c[0x0][0x64c] ;  /* 0x00019300ff097b82 */ /* 0x000f240000000800 */
[----:B----4-:R-:W-:-:S05]  /*0d20*/  IADD3 R9, P0, R26, R9, RZ ;  /* 0x000000091a097210 */ /* 0x010fca0007f1e0ff */
        /* <DEDUP_REMOVED lines=8> */
.L_x_10:
[----:B-1----:R-:W-:Y:S01]  /*0db0*/  SHF.R.U64 R4, R4, R14, R5 ;  /* 0x0000000e04047219 */ /* 0x002fe20000001205 */
[----:B0-----:R-:W-:Y:S01]  /*0dc0*/  VIADD R6, R15, 0xffffffff ;  /* 0xffffffff0f067836 */ /* 0x001fe20000000000 */
[----:B------:R-:W-:Y:S02]  /*0dd0*/  SHF.L.U32 R0, R21, R12, RZ ;  /* 0x0000000c15007219 */ /* 0x000fe400000006ff */
[----:B------:R-:W-:Y:S01]  /*0de0*/  LOP3.LUT R5, R27, R10, RZ, 0xc0, !PT ;  /* 0x0000000a1b057212 */ /* 0x000fe200078ec0ff */
[----:B------:R-:W-:Y:S01]  /*0df0*/  IMAD.MOV R7, RZ, RZ, -R4 ;  /* 0x000000ffff077224 */ /* 0x000fe200078e0a04 */
[----:B------:R-:W-:Y:S02]  /*0e00*/  SEL R3, R3, R30, !P1 ;  /* 0x0000001e03037207 */ /* 0x000fe40004800000 */
[----:B------:R-:W-:Y:S01]  /*0e10*/  LOP3.LUT R6, R13, R6, RZ, 0xc0, !PT ;  /* 0x000000060d067212 */ /* 0x000fe200078ec0ff */
[----:B------:R-:W-:Y:S02]  /*0e20*/  IMAD R4, R0, R4, R5 ;  /* 0x0000000400047224 */ /* 0x000fe400078e0205 */
[----:B--2---:R-:W-:-:S02]  /*0e30*/  IMAD R0, R7, R20, R26 ;  /* 0x0000001407007224 */ /* 0x004fc400078e021a */
[----:B---3--:R-:W-:Y:S02]  /*0e40*/  IMAD R3, R4, R22, R3 ;  /* 0x0000001604037224 */ /* 0x008fe400078e0203 */
[----:B------:R-:W-:Y:S02]  /*0e50*/  IMAD R154, R0, R15, R6 ;  /* 0x0000000f009a7224 */ /* 0x000fe400078e0206 */
[----:B------:R-:W-:Y:S02]  /*0e60*/  IMAD.MOV.U32 R4, RZ, RZ, 0x1 ;  /* 0x00000001ff047424 */ /* 0x000fe400078e00ff */
[----:B------:R-:W-:Y:S01]  /*0e70*/  IMAD.MOV.U32 R22, RZ, RZ, R28 ;  /* 0x000000ffff167224 */ /* 0x000fe200078e001c */
[----:B------:R-:W-:Y:S02]  /*0e80*/  SEL R153, R154, R3, !P1 ;  /* 0x000000039a997207 */ /* 0x000fe40004800000 */
[----:B------:R-:W-:Y:S02]  /*0e90*/  PRMT R0, R4, 0x7610, R0 ;  /* 0x0000761004007816 */ /* 0x000fe40000000000 */
[----:B------:R-:W-:-:S07]  /*0ea0*/  SEL R154, R3, R154, !P1 ;  /* 0x0000009a039a7207 */ /* 0x000fce0004800000 */
.L_x_8:
[----:B------:R-:W-:-:S08]  /*0eb0*/  NOP ;  /* 0x0000000000007918 */ /* 0x000fd00000000000 */
[----:B------:R-:W0:Y:S02]  /*0ec0*/  USETMAXREG.TRY_ALLOC.CTAPOOL UP0, 0xe8 ;  /* 0x000000e8000079c8 */ /* 0x000e240008000600 */
[----:B0-----:R-:W-:-:S13]  /*0ed0*/  PLOP3.LUT P0, PT, PT, PT, UP0, 0x80, 0x0 ;  /* 0x000000000000781c */ /* 0x001fda0003f0f008 */
[----:B------:R-:W-:Y:S05]  /*0ee0*/  @!P0 BRA `(.L_x_8) ;  /* 0xfffffffc00f08947 */ /* 0x000fea000383ffff */
[----:B------:R-:W-:Y:S01]  /*0ef0*/  ULDC.64 UR4, c[0x0][0x598] ;  /* 0x0001660000047ab9 */ /* 0x000fe20000000a00 */
[----:B------:R-:W-:Y:S01]  /*0f00*/  ULDC.64 UR36, c[0x0][0x208] ;  /* 0x0000820000247ab9 */ /* 0x000fe20000000a00 */
[----:B------:R-:W-:-:S04]  /*0f10*/  ISETP.NE.U32.AND P0, PT, RZ, UR4, PT ;  /* 0x00000004ff007c0c */ /* 0x000fc8000bf05070 */
[----:B------:R-:W-:-:S13]  /*0f20*/  ISETP.NE.AND.EX P0, PT, RZ, UR5, PT, P0 ;  /* 0x00000005ff007c0c */ /* 0x000fda000bf05300 */
[----:B------:R-:W-:Y:S05]  /*0f30*/  @!P0 BRA `(.L_x_11) ;  /* 0x00000000001c8947 */ /* 0x000fea0003800000 */
[----:B------:R-:W0:Y:S02]  /*0f40*/  LDC.64 R4, c[0x0][0x598] ;  /* 0x00016600ff047b82 */ /* 0x000e240000000a00 */
[----:B0-----:R-:W2:Y:S02]  /*0f50*/  LDG.E.64 R4, desc[UR36][R4.64] ;  /* 0x0000002404047981 */ /* 0x001ea4000c1e1b00 */
[----:B--2---:R-:W-:-:S04]  /*0f60*/  ISETP.NE.U32.AND P0, PT, R4, RZ, PT ;  /* 0x000000ff0400720c */ /* 0x004fc80003f05070 */
[----:B------:R-:W-:-:S13]  /*0f70*/  ISETP.NE.AND.EX P0, PT, R5, RZ, PT, P0 ;  /* 0x000000ff0500720c */ /* 0x000fda0003f05300 */
[----:B------:R-:W-:Y:S05]  /*0f80*/  @!P0 BRA `(.L_x_11) ;  /* 0x0000000000088947 */ /* 0x000fea0003800000 */
[----:B------:R0:W5:Y:S01]  /*0f90*/  LD.E R155, desc[UR36][R4.64] ;  /* 0x00000024049b7980 */ /* 0x000162000c101900 */
[----:B------:R-:W-:Y:S05]  /*0fa0*/  BRA `(.L_x_12) ;  /* 0x0000000000247947 */ /* 0x000fea0003800000 */
.L_x_11:
[----:B------:R-:W-:Y:S02]  /*0fb0*/  ULDC.64 UR4, c[0x0][0x588] ;  /* 0x0001620000047ab9 */ /* 0x000fe40000000a00 */
[----:B------:R-:W-:-:S04]  /*0fc0*/  ISETP.NE.U32.AND P0, PT, RZ, UR4, PT ;  /* 0x00000004ff007c0c */ /* 0x000fc8000bf05070 */
[----:B------:R-:W-:-:S13]  /*0fd0*/  ISETP.NE.AND.EX P0, PT, RZ, UR5, PT, P0 ;  /* 0x00000005ff007c0c */ /* 0x000fda000bf05300 */
[----:B------:R-:W-:Y:S05]  /*0fe0*/  @!P0 BRA `(.L_x_13) ;  /* 0x00000000000c8947 */ /* 0x000fea0003800000 */
[----:B------:R-:W0:Y:S02]  /*0ff0*/  LDC.64 R4, c[0x0][0x588] ;  /* 0x00016200ff047b82 */ /* 0x000e240000000a00 */
[----:B0-----:R1:W5:Y:S01]  /*1000*/  LDG.E R155, desc[UR36][R4.64] ;  /* 0x00000024049b7981 */ /* 0x001362000c1e1900 */
[----:B------:R-:W-:Y:S05]  /*1010*/  BRA `(.L_x_12) ;  /* 0x0000000000087947 */ /* 0x000fea0003800000 */
.L_x_13:
[----:B------:R-:W-:Y:S02]  /*1020*/  ULDC UR4, c[0x0][0x580] ;  /* 0x0001600000047ab9 */ /* 0x000fe40000000800 */
[----:B------:R-:W-:-:S07]  /*1030*/  IMAD.U32 R155, RZ, RZ, UR4 ;  /* 0x00000004ff9b7e24 */ /* 0x000fce000f8e00ff */
.L_x_12:
[----:B------:R-:W-:Y:S02]  /*1040*/  ULDC.64 UR4, c[0x0][0x5a0] ;  /* 0x0001680000047ab9 */ /* 0x000fe40000000a00 */
[----:B------:R-:W-:-:S04]  /*1050*/  ISETP.NE.U32.AND P0, PT, RZ, UR4, PT ;  /* 0x00000004ff007c0c */ /* 0x000fc8000bf05070 */
[----:B------:R-:W-:-:S13]  /*1060*/  ISETP.NE.AND.EX P0, PT, RZ, UR5, PT, P0 ;  /* 0x00000005ff007c0c */ /* 0x000fda000bf05300 */
[----:B------:R-:W-:Y:S05]  /*1070*/  @!P0 BRA `(.L_x_14) ;  /* 0x00000000001c8947 */ /* 0x000fea0003800000 */
[----:B01----:R-:W0:Y:S02]  /*1080*/  LDC.64 R4, c[0x0][0x5a0] ;  /* 0x00016800ff047b82 */ /* 0x003e240000000a00 */
[----:B0-----:R-:W2:Y:S02]  /*1090*/  LDG.E.64 R4, desc[UR36][R4.64] ;  /* 0x0000002404047981 */ /* 0x001ea4000c1e1b00 */
[----:B--2---:R-:W-:-:S04]  /*10a0*/  ISETP.NE.U32.AND P0, PT, R4, RZ, PT ;  /* 0x000000ff0400720c */ /* 0x004fc80003f05070 */
[----:B------:R-:W-:-:S13]  /*10b0*/  ISETP.NE.AND.EX P0, PT, R5, RZ, PT, P0 ;  /* 0x000000ff0500720c */ /* 0x000fda0003f05300 */
[----:B------:R-:W-:Y:S05]  /*10c0*/  @!P0 BRA `(.L_x_14) ;  /* 0x0000000000088947 */ /* 0x000fea0003800000 */
[----:B------:R0:W5:Y:S01]  /*10d0*/  LD.E R156, desc[UR36][R4.64] ;  /* 0x00000024049c7980 */ /* 0x000162000c101900 */
[----:B------:R-:W-:Y:S05]  /*10e0*/  BRA `(.L_x_15) ;  /* 0x0000000000247947 */ /* 0x000fea0003800000 */
.L_x_14:
[----:B------:R-:W-:Y:S02]  /*10f0*/  ULDC.64 UR4, c[0x0][0x590] ;  /* 0x0001640000047ab9 */ /* 0x000fe40000000a00 */
[----:B------:R-:W-:-:S04]  /*1100*/  ISETP.NE.U32.AND P0, PT, RZ, UR4, PT ;  /* 0x00000004ff007c0c */ /* 0x000fc8000bf05070 */
[----:B------:R-:W-:-:S13]  /*1110*/  ISETP.NE.AND.EX P0, PT, RZ, UR5, PT, P0 ;  /* 0x00000005ff007c0c */ /* 0x000fda000bf05300 */
[----:B------:R-:W-:Y:S05]  /*1120*/  @!P0 BRA `(.L_x_16) ;  /* 0x00000000000c8947 */ /* 0x000fea0003800000 */
[----:B------:R-:W2:Y:S02]  /*1130*/  LDC.64 R156, c[0x0][0x590] ;  /* 0x00016400ff9c7b82 */ /* 0x000ea40000000a00 */
[----:B--2---:R2:W5:Y:S01]  /*1140*/  LDG.E R156, desc[UR36][R156.64] ;  /* 0x000000249c9c7981 */ /* 0x004562000c1e1900 */
[----:B------:R-:W-:Y:S05]  /*1150*/  BRA `(.L_x_15) ;  /* 0x0000000000087947 */ /* 0x000fea0003800000 */
.L_x_16:
[----:B------:R-:W-:Y:S02]  /*1160*/  ULDC UR4, c[0x0][0x584] ;  /* 0x0001610000047ab9 */ /* 0x000fe40000000800 */
[----:B------:R-:W-:-:S07]  /*1170*/  IMAD.U32 R156, RZ, RZ, UR4 ;  /* 0x00000004ff9c7e24 */ /* 0x000fce000f8e00ff */
.L_x_15:
[----:B------:R-:W-:-:S13]  /*1180*/  LOP3.LUT P0, RZ, R0, 0xff, RZ, 0xc0, !PT ;  /* 0x000000ff00ff7812 */ /* 0x000fda000780c0ff */
[----:B------:R-:W-:Y:S05]  /*1190*/  @!P0 EXIT ;  /* 0x000000000000894d */ /* 0x000fea0003800000 */
[----:B------:R-:W-:Y:S01]  /*11a0*/  ULDC UR4, c[0x0][0x28c] ;  /* 0x0000a30000047ab9 */ /* 0x000fe20000000800 */
[----:B------:R-:W-:Y:S01]  /*11b0*/  UMOV UR38, URZ ;  /* 0x0000003f00267c82 */ /* 0x000fe20008000000 */
[----:B------:R-:W-:Y:S01]  /*11c0*/  UIADD3 UR4, UR4, 0x3f, URZ ;  /* 0x0000003f04047890 */ /* 0x000fe2000fffe03f */
[----:B------:R-:W-:-:S03]  /*11d0*/  UMOV UR39, URZ ;  /* 0x0000003f00277c82 */ /* 0x000fc60008000000 */
[----:B------:R-:W-:-:S04]  /*11e0*/  USHF.R.S32.HI UR5, URZ, 0x1f, UR4 ;  /* 0x0000001f3f057899 */ /* 0x000fc80008011404 */
[----:B------:R-:W-:-:S04]  /*11f0*/  ULEA.HI UR5, UR5, UR4, URZ, 0x6 ;  /* 0x0000000405057291 */ /* 0x000fc8000f8f303f */
[----:B------:R-:W-:-:S12]  /*1200*/  USHF.R.S32.HI UR40, URZ, 0x6, UR5 ;  /* 0x000000063f287899 */ /* 0x000fd80008011405 */
.L_x_296:
[----:B------:R-:W-:Y:S01]  /*1210*/  LOP3.LUT R0, R18, 0x80, RZ, 0xc0, !PT ;  /* 0x0000008012007812 */ /* 0x000fe200078ec0ff */
[----:B------:R-:W3:Y:S01]  /*1220*/  S2UR UR7, SR_CgaCtaId ;  /* 0x00000000000779c3 */ /* 0x000ee20000008800 */
[----:B------:R-:W-:Y:S02]  /*1230*/  UMOV UR6, 0x400 ;  /* 0x0000040000067882 */ /* 0x000fe40000000000 */
[----:B------:R-:W-:-:S06]  /*1240*/  SHF.R.U32.HI R0, RZ, 0x7, R0 ;  /* 0x00000007ff007819 */ /* 0x000fcc0000011600 */
[----:B----4-:R-:W4:Y:S01]  /*1250*/  SHFL.IDX PT, R0, R0, RZ, 0x1f ;  /* 0x00001fff00007589 */ /* 0x010f2200000e0000 */
[----:B---3--:R-:W-:Y:S01]  /*1260*/  ULEA UR6, UR7, UR6, 0x18 ;  /* 0x0000000607067291 */ /* 0x008fe2000f8ec03f */
[----:B----4-:R-:W-:-:S13]  /*1270*/  R2UR UR4, R0 ;  /* 0x00000000000472ca */ /* 0x010fda00000e0000 */
[----:B------:R-:W-:-:S04]  /*1280*/  ULEA.HI UR5, UR4, UR4, URZ, 0x1 ;  /* 0x0000000404057291 */ /* 0x000fc8000f8f083f */
[----:B------:R-:W-:-:S04]  /*1290*/  ULOP3.LUT UR5, UR5, 0xffffe, URZ, 0xc0, !UPT ;  /* 0x000ffffe05057892 */ /* 0x000fc8000f8ec03f */
[----:B------:R-:W-:-:S03]  /*12a0*/  UIADD3 UR5, UR4, -UR5, URZ ;  /* 0x8000000504057290 */ /* 0x000fc6000fffe03f */
[----:B------:R-:W-:Y:S01]  /*12b0*/  ULDC UR4, c[0x0][0x28c] ;  /* 0x0000a30000047ab9 */ /* 0x000fe20000000800 */
[----:B------:R-:W-:Y:S01]  /*12c0*/  ULEA UR5, UR5, UR6, 0xc ;  /* 0x0000000605057291 */ /* 0x000fe2000f8e603f */
[----:B------:R-:W-:-:S03]  /*12d0*/  ISETP.LT.AND P0, PT, RZ, UR4, PT ;  /* 0x00000004ff007c0c */ /* 0x000fc6000bf01270 */
[----:B------:R-:W-:-:S04]  /*12e0*/  UIADD3 UR5, UR5, 0x100, URZ ;  /* 0x0000010005057890 */ /* 0x000fc8000fffe03f */
[----:B------:R-:W-:-:S04]  /*12f0*/  USHF.R.U32.HI UR5, URZ, 0x4, UR5 ;  /* 0x000000043f057899 */ /* 0x000fc80008011605 */
[----:B------:R-:W-:-:S04]  /*1300*/  ULOP3.LUT UR5, UR5, 0x3fff, URZ, 0xc0, !UPT ;  /* 0x00003fff05057892 */ /* 0x000fc8000f8ec03f */
[----:B------:R-:W-:Y:S01]  /*1310*/  ULOP3.LUT UR41, UR5, 0x10000, URZ, 0xfc, !UPT ;  /* 0x0001000005297892 */ /* 0x000fe2000f8efc3f */
[----:B01----:R-:W-:Y:S11]  /*1320*/  @P0 BRA `(.L_x_17) ;  /* 0x0000000000400947 */ /* 0x003ff60003800000 */
[----:B------:R-:W-:Y:S01]  /*1330*/  MOV R0, 0x0 ;  /* 0x0000000000007802 */ /* 0x000fe20000000f00 */
[----:B------:R-:W-:Y:S01]  /*1340*/  ULDC.64 UR4, c[0x4][0x68] ;  /* 0x01001a0000047ab9 */ /* 0x000fe20000000a00 */
[----:B------:R-:W-:Y:S01]  /*1350*/  ULDC.64 UR6, c[0x4][0x8] ;  /* 0x0100020000067ab9 */ /* 0x000fe20000000a00 */
[----:B01----:R-:W-:Y:S01]  /*1360*/  IMAD.U32 R4, RZ, RZ, UR4 ;  /* 0x00000004ff047e24 */ /* 0x003fe2000f8e00ff */
[----:B------:R0:W1:Y:S01]  /*1370*/  LDC.64 R14, c[0x4][R0] ;  /* 0x01000000000e7b82 */ /* 0x0000620000000a00 */
[----:B------:R-:W-:Y:S01]  /*1380*/  IMAD.U32 R5, RZ, RZ, UR5 ;  /* 0x00000005ff057e24 */ /* 0x000fe2000f8e00ff */
[----:B------:R-:W-:Y:S01]  /*1390*/  ULDC.64 UR4, c[0x4][0x70] ;  /* 0x01001c0000047ab9 */ /* 0x000fe20000000a00 */
[----:B------:R-:W-:Y:S02]  /*13a0*/  IMAD.U32 R10, RZ, RZ, UR6 ;  /* 0x00000006ff0a7e24 */ /* 0x000fe4000f8e00ff */
[----:B------:R-:W-:Y:S02]  /*13b0*/  IMAD.U32 R6, RZ, RZ, UR4 ;  /* 0x00000004ff067e24 */ /* 0x000fe4000f8e00ff */
[----:B------:R-:W-:-:S02]  /*13c0*/  IMAD.U32 R7, RZ, RZ, UR5 ;  /* 0x00000005ff077e24 */ /* 0x000fc4000f8e00ff */
[----:B------:R-:W-:Y:S02]  /*13d0*/  IMAD.U32 R11, RZ, RZ, UR7 ;  /* 0x00000007ff0b7e24 */ /* 0x000fe4000f8e00ff */
[----:B------:R-:W-:Y:S02]  /*13e0*/  IMAD.MOV.U32 R8, RZ, RZ, 0x1e1 ;  /* 0x000001e1ff087424 */ /* 0x000fe400078e00ff */
[----:B------:R-:W-:Y:S02]  /*13f0*/  IMAD.MOV.U32 R12, RZ, RZ, 0x1 ;  /* 0x00000001ff0c7424 */ /* 0x000fe400078e00ff */
[----:B0-----:R-:W-:-:S07]  /*1400*/  IMAD.MOV.U32 R13, RZ, RZ, RZ ;  /* 0x000000ffff0d7224 */ /* 0x001fce00078e00ff */
[----:B------:R-:W-:-:S07]  /*1410*/  LEPC R20, `(.L_x_17) ;  /* 0x000000001014794e */ /* 0x000fce0000000000 */
[----:B-12--5:R-:W-:Y:S05]  /*1420*/  CALL.ABS.NOINC R14 ;  /* 0x000000000e007343 */ /* 0x026fea0003c00000 */
.L_x_17:
[----:B------:R-:W-:-:S04]  /*1430*/  LOP3.LUT R0, R19, 0x1, RZ, 0xfc, !PT ;  /* 0x0000000113007812 */ /* 0x000fc800078efcff */
[----:B------:R-:W-:-:S13]  /*1440*/  ISETP.NE.AND P0, PT, R0, 0x3, PT ;  /* 0x000000030000780c */ /* 0x000fda0003f05270 */
[----:B------:R-:W-:Y:S05]  /*1450*/  @!P0 BRA `(.L_x_18) ;  /* 0x0000000000048947 */ /* 0x000fea0003800000 */
[----:B------:R-:W-:Y:S01]  /*1460*/  BPT.TRAP 0x1 ;  /* 0x000000040000795c */ /* 0x000fe20000300000 */
.L_x_18:
[----:B------:R-:W3:Y:S01]  /*1470*/  S2UR UR5, SR_CgaCtaId ;  /* 0x00000000000579c3 */ /* 0x000ee20000008800 */
[----:B------:R-:W-:Y:S01]  /*1480*/  UMOV UR4, 0x400 ;  /* 0x0000040000047882 */ /* 0x000fe20000000000 */
[----:B------:R-:W-:Y:S02]  /*1490*/  IMAD.U32 R0, RZ, RZ, UR38 ;  /* 0x00000026ff007e24 */ /* 0x000fe4000f8e00ff */
[----:B------:R-:W-:-:S03]  /*14a0*/  IMAD.U32 R3, RZ, RZ, UR39 ;  /* 0x00000027ff037e24 */ /* 0x000fc6000f8e00ff */
[----:B------:R-:W-:Y:S01]  /*14b0*/  SHF.L.U32 R0, R0, 0x1f, RZ ;  /* 0x0000001f00007819 */ /* 0x000fe200000006ff */
[----:B---3--:R-:W-:-:S06]  /*14c0*/  ULEA UR4, UR5, UR4, 0x18 ;  /* 0x0000000405047291 */ /* 0x008fcc000f8ec03f */
[----:B------:R-:W-:-:S04]  /*14d0*/  IMAD.U32 R6, RZ, RZ, UR4 ;  /* 0x00000004ff067e24 */ /* 0x000fc8000f8e00ff */
[----:B------:R-:W-:-:S04]  /*14e0*/  IMAD R3, R3, 0x8, R6 ;  /* 0x0000000803037824 */ /* 0x000fc800078e0206 */
[----:B------:R3:W4:Y:S01]  /*14f0*/  SYNCS.PHASECHK.TRANS64.TRYWAIT P1, [R3+URZ], R0 ;  /* 0x00000000030075a7 */ /* 0x000722000802017f */
[----:B------:R-:W-:Y:S05]  /*1500*/  @!P0 BRA `(.L_x_19) ;  /* 0x0000000000048947 */ /* 0x000fea0003800000 */
[----:B------:R-:W-:Y:S01]  /*1510*/  BPT.TRAP 0x1 ;  /* 0x000000040000795c */ /* 0x000fe20000300000 */
.L_x_19:
[----:B----4-:R-:W-:Y:S05]  /*1520*/  @P1 BRA `(.L_x_20) ;  /* 0x0000000000081947 */ /* 0x010fea0003800000 */
[----:B------:R-:W4:Y:S02]  /*1530*/  SYNCS.PHASECHK.TRANS64.TRYWAIT P1, [R3+URZ], R0 ;  /* 0x00000000030075a7 */ /* 0x000f24000802017f */
[----:B----4-:R-:W-:Y:S05]  /*1540*/  @!P1 BRA `(.L_x_21) ;  /* 0x0000008c00149947 */ /* 0x010fea0003800000 */
.L_x_20:
[----:B------:R-:W-:-:S04]  /*1550*/  UISETP.LT.AND UP0, UPT, UR40, 0x1, UPT ;  /* 0x000000012800788c */ /* 0x000fc8000bf01270 */
[----:B------:R-:W-:-:S06]  /*1560*/  USEL UR4, UR40, 0x1, UP0 ;  /* 0x0000000128047887 */ /* 0x000fcc0008000000 */
[----:B---34-:R-:W-:Y:S01]  /*1570*/  IMAD.U32 R0, RZ, RZ, UR4 ;  /* 0x00000004ff007e24 */ /* 0x018fe2000f8e00ff */
[----:B------:R-:W-:Y:S05]  /*1580*/  WARPSYNC.ALL ;  /* 0x0000000000007948 */ /* 0x000fea0003800000 */
[----:B------:R-:W-:-:S04]  /*1590*/  IADD3 R0, -R0, UR40, RZ ;  /* 0x0000002800007c10 */ /* 0x000fc8000fffe1ff */
[----:B------:R-:W-:Y:S02]  /*15a0*/  ISETP.GE.AND P1, PT, R0, 0x1, PT ;  /* 0x000000010000780c */ /* 0x000fe40003f26270 */
[----:B------:R-:W-:Y:S01]  /*15b0*/  R2UR UR4, R6 ;  /* 0x00000000060472ca */ /* 0x000fe200000e0000 */
[----:B------:R-:W-:Y:S01]  /*15c0*/  ULEA UR5, UR39, UR41, 0xa ;  /* 0x0000002927057291 */ /* 0x000fe2000f8e503f */
[----:B------:R-:W-:Y:S01]  /*15d0*/  WARPGROUP.ARRIVE ;  /* 0x00000000000079c5 */ /* 0x000fe20000000000 */
[----:B------:R-:W-:Y:S01]  /*15e0*/  UMOV UR9, 0x80000020 ;  /* 0x8000002000097882 */ /* 0x000fe20000000000 */
[----:B------:R-:W-:-:S04]  /*15f0*/  UMOV UR11, 0x80000020 ;  /* 0x80000020000b7882 */ /* 0x000fc80000000000 */
[----:B------:R-:W-:-:S05]  /*1600*/  UMOV UR8, UR5 ;  /* 0x0000000500087c82 */ /* 0x000fca0008000000 */
[----:B------:R-:W-:-:S04]  /*1610*/  UIADD3 UR4, UR4, 0x14100, URZ ;  /* 0x0001410004047890 */ /* 0x000fc8000fffe03f */
[----:B------:R-:W-:-:S04]  /*1620*/  USHF.R.U32.HI UR4, URZ, 0x4, UR4 ;  /* 0x000000043f047899 */ /* 0x000fc80008011604 */
[----:B------:R-:W-:-:S04]  /*1630*/  ULOP3.LUT UR4, UR4, 0x3fff, URZ, 0xc0, !UPT ;  /* 0x00003fff04047892 */ /* 0x000fc8000f8ec03f */
[----:B------:R-:W-:-:S04]  /*1640*/  ULOP3.LUT UR4, UR4, 0x10000, URZ, 0xfc, !UPT ;  /* 0x0001000004047892 */ /* 0x000fc8000f8efc3f */
[----:B------:R-:W-:-:S07]  /*1650*/  ULEA UR6, UR39, UR4, 0x9 ;  /* 0x0000000427067291 */ /* 0x000fce000f8e483f */
[----:B------:R-:W-:Y:S02]  /*1660*/  UMOV UR10, UR6 ;  /* 0x00000006000a7c82 */ /* 0x000fe40008000000 */
[----:B------:R-:W-:Y:S01]  /*1670*/  IGMMA.64x128x32.S8.S8 R88, gdesc[UR8], RZ, !UPT, gsb0 ;  /* 0x03600000085879f1 */ /* 0x000fe2000c0410ff */
[----:B------:R-:W-:Y:S01]  /*1680*/  UIADD3 UR8, UR5, 0x200, URZ ;  /* 0x0000020005087890 */ /* 0x000fe2000fffe03f */
[----:B------:R-:W-:Y:S01]  /*1690*/  UMOV UR9, 0x80000020 ;  /* 0x8000002000097882 */ /* 0x000fe20000000000 */
[----:B------:R-:W-:Y:S02]  /*16a0*/  WARPGROUP.DEPBAR.LE gsb0, 0x0 ;  /* 0x00008000000079c5 */ /* 0x000fe40000010000 */
[----:B------:R-:W-:-:S06]  /*16b0*/  WARPGROUP.ARRIVE ;  /* 0x00000000000079c5 */ /* 0x000fcc0000000000 */
[----:B------:R-:W-:Y:S01]  /*16c0*/  IGMMA.64x128x32.S8.S8 R24, gdesc[UR8], RZ, !UPT, gsb0 ;  /* 0x03600000081879f1 */ /* 0x000fe2000c0410ff */
[----:B------:R-:W-:Y:S02]  /*16d0*/  UIADD3 UR8, UR5, 0x2, URZ ;  /* 0x0000000205087890 */ /* 0x000fe4000fffe03f */
[----:B------:R-:W-:Y:S01]  /*16e0*/  UIADD3 UR10, UR6, 0x2, URZ ;  /* 0x00000002060a7890 */ /* 0x000fe2000fffe03f */
[----:B------:R-:W-:Y:S01]  /*16f0*/  UMOV UR9, 0x80000020 ;  /* 0x8000002000097882 */ /* 0x000fe20000000000 */
[----:B------:R-:W-:Y:S01]  /*1700*/  UMOV UR11, 0x80000020 ;  /* 0x80000020000b7882 */ /* 0x000fe20000000000 */
[----:B------:R-:W-:Y:S02]  /*1710*/  WARPGROUP.DEPBAR.LE gsb0, 0x0 ;  /* 0x00008000000079c5 */ /* 0x000fe40000010000 */
[----:B------:R-:W-:-:S06]  /*1720*/  WARPGROUP.ARRIVE ;  /* 0x00000000000079c5 */ /* 0x000fcc0000000000 */
[----:B------:R-:W-:Y:S01]  /*1730*/  IGMMA.64x128x32.S8.S8 R88, gdesc[UR8], R88, gsb0 ;  /* 0x03600000085879f1 */ /* 0x000fe20008041058 */
[----:B------:R-:W-:Y:S01]  /*1740*/  UIADD3 UR8, UR5, 0x202, URZ ;  /* 0x0000020205087890 */ /* 0x000fe2000fffe03f */
[----:B------:R-:W-:Y:S01]  /*1750*/  UMOV UR9, 0x80000020 ;  /* 0x8000002000097882 */ /* 0x000fe20000000000 */
[----:B------:R-:W-:Y:S02]  /*1760*/  WARPGROUP.DEPBAR.LE gsb0, 0x0 ;  /* 0x00008000000079c5 */ /* 0x000fe40000010000 */
[----:B------:R-:W-:-:S06]  /*1770*/  WARPGROUP.ARRIVE ;  /* 0x00000000000079c5 */ /* 0x000fcc0000000000 */
[----:B------:R-:W-:Y:S03]  /*1780*/  IGMMA.64x128x32.S8.S8 R24, gdesc[UR8], R24, gsb0 ;  /* 0x03600000081879f1 */ /* 0x000fe60008041018 */
[----:B------:R-:W-:Y:S02]  /*1790*/  WARPGROUP.DEPBAR.LE gsb0, 0x0 ;  /* 0x00008000000079c5 */ /* 0x000fe40000010000 */
[----:B------:R-:W-:Y:S05]  /*17a0*/  @!P1 BRA `(.L_x_22) ;  /* 0x0000000400149947 */ /* 0x000fea0003800000 */
[----:B------:R-:W-:Y:S02]  /*17b0*/  UIADD3 UR5, UR39, 0x1, URZ ;  /* 0x0000000127057890 */ /* 0x000fe4000fffe03f */
[----:B------:R-:W-:Y:S02]  /*17c0*/  IMAD.U32 R3, RZ, RZ, UR39 ;  /* 0x00000027ff037e24 */ /* 0x000fe4000f8e00ff */
[----:B------:R-:W-:-:S04]  /*17d0*/  UISETP.NE.AND UP0, UPT, UR5, 0x5, UPT ;  /* 0x000000050500788c */ /* 0x000fc8000bf05270 */
[----:B------:R-:W-:Y:S02]  /*17e0*/  USEL UR6, URZ, 0x1, UP0 ;  /* 0x000000013f067887 */ /* 0x000fe40008000000 */
[----:B------:R-:W-:Y:S02]  /*17f0*/  USEL UR5, UR5, URZ, UP0 ;  /* 0x0000003f05057287 */ /* 0x000fe40008000000 */
[----:B------:R-:W-:-:S06]  /*1800*/  ULOP3.LUT UR6, UR38, UR6, URZ, 0x3c, !UPT ;  /* 0x0000000626067292 */ /* 0x000fcc000f8e3c3f */
[----:B------:R-:W-:-:S07]  /*1810*/  IMAD.U32 R7, RZ, RZ, UR6 ;  /* 0x00000006ff077e24 */ /* 0x000fce000f8e00ff */
.L_x_29:
[----:B------:R-:W-:Y:S05]  /*1820*/  @!P0 BRA `(.L_x_23) ;  /* 0x0000000000048947 */ /* 0x000fea0003800000 */
[----:B------:R-:W-:Y:S01]  /*1830*/  BPT.TRAP 0x1 ;  /* 0x000000040000795c */ /* 0x000fe20000300000 */
.L_x_23:
[----:B------:R-:W3:Y:S01]  /*1840*/  S2UR UR7, SR_CgaCtaId ;  /* 0x00000000000779c3 */ /* 0x000ee20000008800 */
[----:B------:R-:W-:Y:S01]  /*1850*/  UMOV UR6, 0x400 ;  /* 0x0000040000067882 */ /* 0x000fe20000000000 */
[----:B01----:R-:W-:Y:S01]  /*1860*/  IMAD.U32 R5, RZ, RZ, UR5 ;  /* 0x00000005ff057e24 */ /* 0x003fe2000f8e00ff */
[----:B------:R-:W-:Y:S01]  /*1870*/  SHF.L.U32 R4, R7, 0x1f, RZ ;  /* 0x0000001f07047819 */ /* 0x000fe200000006ff */
[----:B---3--:R-:W-:-:S06]  /*1880*/  ULEA UR6, UR7, UR6, 0x18 ;  /* 0x0000000607067291 */ /* 0x008fcc000f8ec03f */
[----:B------:R-:W-:-:S04]  /*1890*/  IMAD.U32 R6, RZ, RZ, UR6 ;  /* 0x00000006ff067e24 */ /* 0x000fc8000f8e00ff */
[----:B------:R-:W-:-:S04]  /*18a0*/  IMAD R5, R5, 0x8, R6 ;  /* 0x0000000805057824 */ /* 0x000fc800078e0206 */
[----:B------:R0:W1:Y:S01]  /*18b0*/  SYNCS.PHASECHK.TRANS64.TRYWAIT P1, [R5+URZ], R4 ;  /* 0x00000004050075a7 */ /* 0x000062000802017f */
[----:B------:R-:W-:Y:S05]  /*18c0*/  @!P0 BRA `(.L_x_24) ;  /* 0x0000000000048947 */ /* 0x000fea0003800000 */
[----:B------:R-:W-:Y:S01]  /*18d0*/  BPT.TRAP 0x1 ;  /* 0x000000040000795c */ /* 0x000fe20000300000 */
.L_x_24:
[----:B-1----:R-:W-:Y:S05]  /*18e0*/  @P1 BRA `(.L_x_25) ;  /* 0x0000000000081947 */ /* 0x002fea0003800000 */
[----:B------:R-:W1:Y:S02]  /*18f0*/  SYNCS.PHASECHK.TRANS64.TRYWAIT P1, [R5+URZ], R4 ;  /* 0x00000004050075a7 */ /* 0x000e64000802017f */
[----:B-1----:R-:W-:Y:S05]  /*1900*/  @!P1 BRA `(.L_x_26) ;  /* 0x0000008800389947 */ /* 0x002fea0003800000 */
.L_x_25:
[----:B------:R-:W-:Y:S01]  /*1910*/  ULEA UR6, UR5, UR41, 0xa ;  /* 0x0000002905067291 */ /* 0x000fe2000f8e503f */
[----:B------:R-:W-:Y:S01]  /*1920*/  WARPGROUP.ARRIVE ;  /* 0x00000000000079c5 */ /* 0x000fe20000000000 */
[----:B------:R-:W-:Y:S01]  /*1930*/  ULEA UR7, UR5, UR4, 0x9 ;  /* 0x0000000405077291 */ /* 0x000fe2000f8e483f */
[----:B------:R-:W-:Y:S01]  /*1940*/  UMOV UR9, 0x80000020 ;  /* 0x8000002000097882 */ /* 0x000fe20000000000 */
[----:B------:R-:W-:-:S03]  /*1950*/  UMOV UR11, 0x80000020 ;  /* 0x80000020000b7882 */ /* 0x000fc60000000000 */
[----:B------:R-:W-:Y:S02]  /*1960*/  UMOV UR8, UR6 ;  /* 0x0000000600087c82 */ /* 0x000fe40008000000 */
[----:B------:R-:W-:Y:S02]  /*1970*/  UMOV UR10, UR7 ;  /* 0x00000007000a7c82 */ /* 0x000fe40008000000 */
[----:B------:R-:W-:Y:S01]  /*1980*/  IGMMA.64x128x32.S8.S8 R88, gdesc[UR8], R88, gsb0 ;  /* 0x03600000085879f1 */ /* 0x000fe20008041058 */
[----:B------:R-:W-:Y:S01]  /*1990*/  UIADD3 UR8, UR6, 0x200, URZ ;  /* 0x0000020006087890 */ /* 0x000fe2000fffe03f */
[----:B------:R-:W-:Y:S01]  /*19a0*/  UMOV UR9, 0x80000020 ;  /* 0x8000002000097882 */ /* 0x000fe20000000000 */
[----:B------:R-:W-:Y:S02]  /*19b0*/  WARPGROUP.DEPBAR.LE gsb0, 0x0 ;  /* 0x00008000000079c5 */ /* 0x000fe40000010000 */
[----:B------:R-:W-:-:S06]  /*19c0*/  WARPGROUP.ARRIVE ;  /* 0x00000000000079c5 */ /* 0x000fcc0000000000 */
[----:B------:R-:W-:Y:S01]  /*19d0*/  IGMMA.64x128x32.S8.S8 R24, gdesc[UR8], R24, gsb0 ;  /* 0x03600000081879f1 */ /* 0x000fe20008041018 */
        /* <DEDUP_REMOVED lines=14> */
[----:B------:R-:W-:Y:S01]  /*1ac0*/  BPT.TRAP 0x1 ;  /* 0x000000040000795c */ /* 0x000fe20000300000 */
.L_x_27:
[----:B------:R-:W-:-:S13]  /*1ad0*/  ISETP.NE.AND P1, PT, R23, RZ, PT ;  /* 0x000000ff1700720c */ /* 0x000fda0003f25270 */
[----:B01----:R-:W-:-:S04]  /*1ae0*/  @P1 IMAD R4, R3, 0x8, R6 ;  /* 0x0000000803041824 */ /* 0x003fc800078e0206 */
[----:B------:R-:W-:-:S05]  /*1af0*/  @P1 VIADD R5, R4, 0x28 ;  /* 0x0000002804051836 */ /* 0x000fca0000000000 */
[----:B------:R-:W-:-:S04]  /*1b00*/  @P1 PRMT R5, R152, 0x654, R5 ;  /* 0x0000065498051816 */ /* 0x000fc80000000005 */
[----:B------:R0:W-:Y:S01]  /*1b10*/  @P1 SYNCS.ARRIVE.TRANS64.RED.A1T0 RZ, [R5+URZ], RZ ;  /* 0x000000ff05ff19a7 */ /* 0x0001e2000810043f */
[----:B------:R-:W-:-:S13]  /*1b20*/  ISETP.GT.U32.AND P1, PT, R19, 0x1, PT ;  /* 0x000000011300780c */ /* 0x000fda0003f24070 */
[----:B0-----:R-:W-:Y:S05]  /*1b30*/  @P1 BRA `(.L_x_28) ;  /* 0x0000000000041947 */ /* 0x001fea0003800000 */
[----:B------:R-:W-:Y:S01]  /*1b40*/  BPT.TRAP 0x1 ;  /* 0x000000040000795c */ /* 0x000fe20000300000 */
.L_x_28:
[----:B------:R-:W-:Y:S01]  /*1b50*/  UIADD3 UR5, UR5, 0x1, URZ ;  /* 0x0000000105057890 */ /* 0x000fe2000fffe03f */
[C---:B------:R-:W-:Y:S01]  /*1b60*/  ISETP.GT.AND P2, PT, R0.reuse, 0x1, PT ;  /* 0x000000010000780c */ /* 0x040fe20003f44270 */
[----:B------:R-:W-:Y:S02]  /*1b70*/  VIADD R3, R3, 0x1 ;  /* 0x0000000103037836 */ /* 0x000fe40000000000 */
[----:B------:R-:W-:Y:S01]  /*1b80*/  UISETP.NE.AND UP0, UPT, UR5, 0x5, UPT ;  /* 0x000000050500788c */ /* 0x000fe2000bf05270 */
[----:B------:R-:W-:Y:S02]  /*1b90*/  VIADD R0, R0, 0xffffffff ;  /* 0xffffffff00007836 */ /* 0x000fe40000000000 */
[C---:B------:R-:W-:Y:S01]  /*1ba0*/  ISETP.NE.AND P1, PT, R3.reuse, 0x5, PT ;  /* 0x000000050300780c */ /* 0x040fe20003f25270 */
[----:B------:R-:W-:Y:S02]  /*1bb0*/  USEL UR6, URZ, 0x1, UP0 ;  /* 0x000000013f067887 */ /* 0x000fe40008000000 */
[----:B------:R-:W-:Y:S01]  /*1bc0*/  USEL UR5, UR5, URZ, UP0 ;  /* 0x0000003f05057287 */ /* 0x000fe20008000000 */
[----:B------:R-:W-:-:S03]  /*1bd0*/  SEL R3, R3, RZ, P1 ;  /* 0x000000ff03037207 */ /* 0x000fc60000800000 */
[----:B------:R-:W-:Y:S01]  /*1be0*/  LOP3.LUT R7, R7, UR6, RZ, 0x3c, !PT ;  /* 0x0000000607077c12 */ /* 0x000fe2000f8e3cff */
[----:B------:R-:W-:Y:S07]  /*1bf0*/  @P2 BRA `(.L_x_29) ;  /* 0xfffffffc00082947 */ /* 0x000fee000383ffff */
.L_x_22:
[----:B------:R-:W3:Y:S02]  /*1c00*/  LDC R0, c[0x0][0x28c] ;  /* 0x0000a300ff007b82 */ /* 0x000ee40000000800 */
[----:B---3--:R-:W-:-:S13]  /*1c10*/  ISETP.GE.AND P1, PT, R0, 0x1, PT ;  /* 0x000000010000780c */ /* 0x008fda0003f26270 */
[----:B------:R-:W-:Y:S05]  /*1c20*/  @!P1 BRA `(.L_x_30) ;  /* 0x0000000000509947 */ /* 0x000fea0003800000 */
[----:B------:R-:W-:Y:S05]  /*1c30*/  @!P0 BRA `(.L_x_31) ;  /* 0x0000000000048947 */ /* 0x000fea0003800000 */
[----:B------:R-:W-:Y:S01]  /*1c40*/  BPT.TRAP 0x1 ;  /* 0x000000040000795c */ /* 0x000fe20000300000 */
.L_x_31:
[----:B------:R-:W-:Y:S01]  /*1c50*/  ISETP.NE.AND P0, PT, R23, RZ, PT ;  /* 0x000000ff1700720c */ /* 0x000fe20003f05270 */
[----:B------:R-:W-:Y:S01]  /*1c60*/  BSSY B0, `(.L_x_32) ;  /* 0x000000e000007945 */ /* 0x000fe20003800000 */
[----:B------:R-:W-:-:S11]  /*1c70*/  ISETP.GT.U32.AND P1, PT, R19, 0x1, PT ;  /* 0x000000011300780c */ /* 0x000fd60003f24070 */
[----:B------:R-:W-:Y:S05]  /*1c80*/  @!P0 BRA `(.L_x_33) ;  /* 0x00000000002c8947 */ /* 0x000fea0003800000 */
[----:B------:R-:W-:-:S04]  /*1c90*/  UISETP.LT.AND UP0, UPT, UR40, 0x1, UPT ;  /* 0x000000012800788c */ /* 0x000fc8000bf01270 */
[----:B------:R-:W-:-:S04]  /*1ca0*/  USEL UR6, UR40, 0x1, UP0 ;  /* 0x0000000128067887 */ /* 0x000fc80008000000 */
[----:B------:R-:W-:-:S04]  /*1cb0*/  UIADD3 UR6, UR39, UR40, -UR6 ;  /* 0x0000002827067290 */ /* 0x000fc8000fffe806 */
[----:B------:R-:W-:-:S04]  /*1cc0*/  UIMAD.WIDE.U32 UR4, UR6, -0x33333333, URZ ;  /* 0xcccccccd060478a5 */ /* 0x000fc8000f8e003f */
[----:B------:R-:W-:-:S04]  /*1cd0*/  USHF.R.U32.HI UR4, URZ, 0x2, UR5 ;  /* 0x000000023f047899 */ /* 0x000fc80008011605 */
[----:B------:R-:W-:-:S06]  /*1ce0*/  UIMAD UR6, UR4, -0x5, UR6 ;  /* 0xfffffffb040678a4 */ /* 0x000fcc000f8e0206 */
[----:B------:R-:W-:-:S04]  /*1cf0*/  IMAD.U32 R3, RZ, RZ, UR6 ;  /* 0x00000006ff037e24 */ /* 0x000fc8000f8e00ff */
[----:B------:R-:W-:-:S04]  /*1d00*/  IMAD R0, R3, 0x8, R6 ;  /* 0x0000000803007824 */ /* 0x000fc800078e0206 */
[----:B------:R-:W-:-:S05]  /*1d10*/  VIADD R3, R0, 0x28 ;  /* 0x0000002800037836 */ /* 0x000fca0000000000 */
[----:B------:R-:W-:-:S04]  /*1d20*/  PRMT R3, R152, 0x654, R3 ;  /* 0x0000065498037816 */ /* 0x000fc80000000003 */
[----:B------:R3:W-:Y:S03]  /*1d30*/  SYNCS.ARRIVE.TRANS64.RED.A1T0 RZ, [R3+URZ], RZ ;  /* 0x000000ff03ff79a7 */ /* 0x0007e6000810043f */
.L_x_33:
[----:B------:R-:W-:Y:S05]  /*1d40*/  BSYNC B0 ;  /* 0x0000000000007941 */ /* 0x000fea0003800000 */
.L_x_32:
[----:B------:R-:W-:Y:S05]  /*1d50*/  @P1 BRA `(.L_x_30) ;  /* 0x0000000000041947 */ /* 0x000fea0003800000 */
[----:B------:R-:W-:Y:S01]  /*1d60*/  BPT.TRAP 0x1 ;  /* 0x000000040000795c */ /* 0x000fe20000300000 */
.L_x_30:
[----:B------:R-:W4:Y:S01]  /*1d70*/  LDC R6, c[0x0][0x288] ;  /* 0x0000a200ff067b82 */ /* 0x000f220000000800 */
[----:B------:R-:W-:Y:S01]  /*1d80*/  IMAD.SHL.U32 R9, R153, 0x80, RZ ;  /* 0x0000008099097824 */ /* 0x000fe200078e00ff */
[--C-:B------:R-:W-:Y:S01]  /*1d90*/  SHF.R.U32.HI R0, RZ, 0x2, R18.reuse ;  /* 0x00000002ff007819 */ /* 0x100fe20000011612 */
[----:B------:R-:W-:Y:S01]  /*1da0*/  UIADD3 UR39, UR40, UR39, URZ ;  /* 0x0000002728277290 */ /* 0x000fe2000fffe03f */
[----:B01----:R-:W-:Y:S01]  /*1db0*/  SHF.R.U32.HI R5, RZ, 0x7, R18 ;  /* 0x00000007ff057819 */ /* 0x003fe20000011612 */
[----:B------:R-:W-:Y:S01]  /*1dc0*/  IMAD.SHL.U32 R11, R154, 0x100, RZ ;  /* 0x000001009a0b7824 */ /* 0x000fe200078e00ff */
[----:B------:R-:W-:Y:S01]  /*1dd0*/  LOP3.LUT R4, R18, 0x60, RZ, 0xc0, !PT ;  /* 0x0000006012047812 */ /* 0x000fe200078ec0ff */
[----:B------:R-:W-:Y:S01]  /*1de0*/  UISETP.GT.U32.AND UP0, UPT, UR39, 0x4, UPT ;  /* 0x000000042700788c */ /* 0x000fe2000bf04070 */
[----:B---3--:R-:W-:Y:S01]  /*1df0*/  LOP3.LUT R3, R0, 0x7, RZ, 0xc0, !PT ;  /* 0x0000000700037812 */ /* 0x008fe200078ec0ff */
[----:B------:R-:W-:Y:S01]  /*1e00*/  IMAD.SHL.U32 R14, R18, 0x2, RZ ;  /* 0x00000002120e7824 */ /* 0x000fe200078e00ff */
[----:B------:R-:W-:Y:S01]  /*1e10*/  LOP3.LUT R0, R5, 0x1, RZ, 0xc0, !PT ;  /* 0x0000000105007812 */ /* 0x000fe200078ec0ff */
[----:B------:R-:W-:Y:S01]  /*1e20*/  ULDC UR7, c[0x0][0x284] ;  /* 0x0000a10000077ab9 */ /* 0x000fe20000000800 */
[----:B------:R-:W-:Y:S01]  /*1e30*/  SHF.R.U32.HI R8, RZ, 0x1, R4 ;  /* 0x00000001ff087819 */ /* 0x000fe20000011604 */
[----:B------:R-:W-:Y:S01]  /*1e40*/  UISETP.LT.U32.AND UP0, UPT, UR40, 0x5, UP0 ;  /* 0x000000052800788c */ /* 0x000fe20008701070 */
[----:B------:R-:W-:Y:S01]  /*1e50*/  SHF.R.S32.HI R162, RZ, 0x1f, R22 ;  /* 0x0000001fffa27819 */ /* 0x000fe20000011416 */
[----:B------:R-:W-:Y:S01]  /*1e60*/  UISETP.GE.U32.AND UP1, UPT, UR40, 0x5, UPT ;  /* 0x000000052800788c */ /* 0x000fe2000bf26070 */
[----:B------:R-:W-:Y:S01]  /*1e70*/  IMAD.SHL.U32 R10, R0, 0x40, RZ ;  /* 0x00000040000a7824 */ /* 0x000fe200078e00ff */
[----:B------:R-:W-:Y:S01]  /*1e80*/  IADD3 R5, RZ, -R8, -R3 ;  /* 0x80000008ff057210 */ /* 0x000fe20007ffe803 */
[----:B------:R-:W-:Y:S01]  /*1e90*/  ULDC.64 UR8, c[0x0][0x5d0] ;  /* 0x0001740000087ab9 */ /* 0x000fe20000000a00 */
[C---:B------:R-:W-:Y:S01]  /*1ea0*/  LOP3.LUT R14, R9.reuse, 0x6, R14, 0xf8, !PT ;  /* 0x00000006090e7812 */ /* 0x040fe200078ef80e */
[----:B------:R-:W-:Y:S01]  /*1eb0*/  UIMAD.WIDE.U32 UR4, UR39, -0x33333333, URZ ;  /* 0xcccccccd270478a5 */ /* 0x000fe2000f8e003f */
[----:B------:R-:W-:Y:S01]  /*1ec0*/  LOP3.LUT R4, R18, 0x3, RZ, 0xc0, !PT ;  /* 0x0000000312047812 */ /* 0x000fe200078ec0ff */
[----:B------:R-:W-:Y:S01]  /*1ed0*/  USEL UR6, URZ, 0x1, !UP0 ;  /* 0x000000013f067887 */ /* 0x000fe2000c000000 */
[----:B------:R-:W-:Y:S01]  /*1ee0*/  IMAD R7, R162, UR8, RZ ;  /* 0x00000008a2077c24 */ /* 0x000fe2000f8e02ff */
[----:B----4-:R-:W-:Y:S01]  /*1ef0*/  ISETP.GE.AND P0, PT, R9, R6, PT ;  /* 0x000000060900720c */ /* 0x010fe20003f06270 */
[----:B------:R-:W-:Y:S01]  /*1f00*/  IMAD R0, R0, -0x40, R5 ;  /* 0xffffffc000007824 */ /* 0x000fe200078e0205 */
[----:B------:R-:W-:Y:S01]  /*1f10*/  SHF.R.S32.HI R15, RZ, 0x1f, R14 ;  /* 0x0000001fff0f7819 */ /* 0x000fe2000001140e */
[----:B------:R-:W-:Y:S01]  /*1f20*/  USHF.R.U32.HI UR4, URZ, 0x2, UR5 ;  /* 0x000000023f047899 */ /* 0x000fe20008011605 */
[C---:B------:R-:W-:Y:S01]  /*1f30*/  ISETP.GE.OR P0, PT, R11.reuse, UR7, P0 ;  /* 0x000000070b007c0c */ /* 0x040fe20008706670 */
[----:B------:R-:W-:Y:S01]  /*1f40*/  ULOP3.LUT UR38, UR38, UR6, URZ, 0x3c, !UPT ;  /* 0x0000000626267292 */ /* 0x000fe2000f8e3c3f */
[----:B------:R-:W-:Y:S01]  /*1f50*/  LOP3.LUT R3, R10, 0x40, R3, 0xe2, !PT ;  /* 0x000000400a037812 */ /* 0x000fe200078ee203 */
[----:B------:R-:W-:Y:S01]  /*1f60*/  IMAD R10, R4, -0x2, R6 ;  /* 0xfffffffe040a7824 */ /* 0x000fe200078e0206 */
[----:B------:R-:W-:Y:S01]  /*1f70*/  UIMAD UR39, UR4, -0x5, UR39 ;  /* 0xfffffffb042778a4 */ /* 0x000fe2000f8e0227 */
[----:B------:R-:W-:Y:S01]  /*1f80*/  IMAD.WIDE R4, R154, 0x100, RZ ;  /* 0x000001009a047825 */ /* 0x000fe200078e02ff */
[----:B------:R-:W-:Y:S01]  /*1f90*/  @UP1 ULOP3.LUT UR38, UR38, 0x1, UR4, 0x78, !UPT ;  /* 0x0000000126261892 */ /* 0x000fe2000f8e7804 */
[----:B------:R-:W-:-:S02]  /*1fa0*/  IADD3 R0, -R11, UR7, R0 ;  /* 0x000000070b007c10 */ /* 0x000fc4000fffe100 */
[----:B------:R-:W-:Y:S01]  /*1fb0*/  IMAD R13, R22, UR9, R7 ;  /* 0x00000009160d7c24 */ /* 0x000fe2000f8e0207 */
[----:B------:R-:W-:Y:S01]  /*1fc0*/  LOP3.LUT R153, R4, R3, R8, 0xfe, !PT ;  /* 0x0000000304997212 */ /* 0x000fe200078efe08 */
[----:B------:R-:W-:-:S04]  /*1fd0*/  IMAD.WIDE.U32 R6, R22, UR8, R14 ;  /* 0x0000000816067c25 */ /* 0x000fc8000f8e000e */
[----:B------:R-:W-:Y:S02]  /*1fe0*/  IMAD.IADD R7, R7, 0x1, R13 ;  /* 0x0000000107077824 */ /* 0x000fe400078e020d */
[----:B------:R-:W-:Y:S02]  /*1ff0*/  IMAD.IADD R3, R10, 0x1, -R9 ;  /* 0x000000010a037824 */ /* 0x000fe400078e0a09 */
[----:B------:R-:W-:Y:S01]  /*2000*/  IMAD.MOV.U32 R154, RZ, RZ, -0x1 ;  /* 0xffffffffff9a7424 */ /* 0x000fe200078e00ff */
[----:B------:R-:W-:Y:S06]  /*2010*/  @P0 BRA `(.L_x_34) ;  /* 0x0000006000f40947 */ /* 0x000fec0003800000 */
[----:B------:R-:W0:Y:S01]  /*2020*/  LDC.64 R20, c[0x0][0x5c8] ;  /* 0x00017200ff147b82 */ /* 0x000e220000000a00 */
[----:B------:R-:W-:Y:S01]  /*2030*/  ULDC.64 UR4, c[0x0][0x5c0] ;  /* 0x0001700000047ab9 */ /* 0x000fe20000000a00 */
[----:B------:R-:W-:Y:S01]  /*2040*/  BSSY B0, `(.L_x_34) ;  /* 0x000063a000007945 */ /* 0x000fe20003800000 */
[-C--:B0-----:R-:W-:Y:S01]  /*2050*/  IMAD R8, R5, R20.reuse, RZ ;  /* 0x0000001405087224 */ /* 0x081fe200078e02ff */
[----:B------:R-:W-:Y:S01]  /*2060*/  SHF.L.U64.HI R13, R20, 0x3, R21 ;  /* 0x00000003140d7819 */ /* 0x000fe20000010215 */
[----:B------:R-:W-:-:S04]  /*2070*/  IMAD.WIDE.U32 R6, R153, R20, R6 ;  /* 0x0000001499067225 */ /* 0x000fc800078e0006 */
[----:B------:R-:W-:Y:S01]  /*2080*/  IMAD R9, R153, R21, R8 ;  /* 0x0000001599097224 */ /* 0x000fe200078e0208 */
[----:B------:R-:W-:Y:S01]  /*2090*/  IADD3 R160, P0, R6, UR4, RZ ;  /* 0x0000000406a07c10 */ /* 0x000fe2000ff1e0ff */
[C---:B------:R-:W-:Y:S02]  /*20a0*/  IMAD.SHL.U32 R11, R20.reuse, 0x8, RZ ;  /* 0x00000008140b7824 */ /* 0x040fe400078e00ff */
[----:B------:R-:W-:Y:S01]  /*20b0*/  IMAD.IADD R9, R7, 0x1, R9 ;  /* 0x0000000107097824 */ /* 0x000fe200078e0209 */
[-C--:B------:R-:W-:Y:S02]  /*20c0*/  LEA R6, P2, R20, R160.reuse, 0x7 ;  /* 0x000000a014067211 */ /* 0x080fe400078438ff */
[----:B------:R-:W-:Y:S02]  /*20d0*/  IADD3 R8, P1, R11, R160, RZ ;  /* 0x000000a00b087210 */ /* 0x000fe40007f3e0ff */
[----:B------:R-:W-:Y:S02]  /*20e0*/  IADD3.X R161, R9, UR5, RZ, P0, !PT ;  /* 0x0000000509a17c10 */ /* 0x000fe400087fe4ff */
[----:B-----5:R-:W-:-:S02]  /*20f0*/  ISETP.NE.AND P0, PT, R156, RZ, PT ;  /* 0x000000ff9c00720c */ /* 0x020fc40003f05270 */
[----:B------:R-:W-:Y:S01]  /*2100*/  LEA.HI.X R7, R20, R161, R21, 0x7, P2 ;  /* 0x000000a114077211 */ /* 0x000fe200010f3c15 */
[----:B------:R-:W-:Y:S01]  /*2110*/  IMAD.X R9, R13, 0x1, R161, P1 ;  /* 0x000000010d097824 */ /* 0x000fe200008e06a1 */
[----:B------:R-:W-:-:S05]  /*2120*/  IADD3 R10, P2, R11, R6, RZ ;  /* 0x000000060b0a7210 */ /* 0x000fca0007f5e0ff */
[----:B------:R-:W-:-:S04]  /*2130*/  IMAD.X R11, R13, 0x1, R7, P2 ;  /* 0x000000010d0b7824 */ /* 0x000fc800010e0607 */
[----:B------:R-:W-:Y:S05]  /*2140*/  @!P0 BRA `(.L_x_35) ;  /* 0x0000004800948947 */ /* 0x000fea0003800000 */
[----:B------:R-:W0:Y:S01]  /*2150*/  LDC.64 R158, c[0x0][0x5b0] ;  /* 0x00016c00ff9e7b82 */ /* 0x000e220000000a00 */
[----:B------:R-:W-:Y:S01]  /*2160*/  ULDC.64 UR4, c[0x0][0x5b8] ;  /* 0x00016e0000047ab9 */ /* 0x000fe20000000a00 */
[----:B------:R-:W-:Y:S01]  /*2170*/  ISETP.GE.AND P0, PT, R0, 0x1, PT ;  /* 0x000000010000780c */ /* 0x000fe20003f06270 */
[----:B------:R-:W-:Y:S01]  /*2180*/  IMAD R21, R162, UR4, RZ ;  /* 0x00000004a2157c24 */ /* 0x000fe2000f8e02ff */
[----:B------:R-:W-:Y:S01]  /*2190*/  BSSY B1, `(.L_x_36) ;  /* 0x0000010000017945 */ /* 0x000fe20003800000 */
[C---:B------:R-:W-:Y:S01]  /*21a0*/  IMAD.WIDE.U32 R14, R22.reuse, UR4, R14 ;  /* 0x00000004160e7c25 */ /* 0x040fe2000f8e000e */
[----:B------:R-:W-:Y:S02]  /*21b0*/  ISETP.LT.OR P3, PT, R3, 0x1, !P0 ;  /* 0x000000010300780c */ /* 0x000fe40004761670 */
[----:B------:R-:W1:Y:S01]  /*21c0*/  LDC.64 R12, c[0x0][0x5a8] ;  /* 0x00016a00ff0c7b82 */ /* 0x000e620000000a00 */
[----:B------:R-:W-:Y:S02]  /*21d0*/  IMAD R21, R22, UR5, R21 ;  /* 0x0000000516157c24 */ /* 0x000fe4000f8e0215 */
[----:B------:R-:W-:-:S02]  /*21e0*/  IMAD.MOV.U32 R20, RZ, RZ, R14 ;  /* 0x000000ffff147224 */ /* 0x000fc400078e000e */
[----:B------:R-:W-:Y:S02]  /*21f0*/  IMAD.IADD R21, R15, 0x1, R21 ;  /* 0x000000010f157824 */ /* 0x000fe400078e0215 */
[-C--:B0-----:R-:W-:Y:S01]  /*2200*/  IMAD R22, R5, R158.reuse, RZ ;  /* 0x0000009e05167224 */ /* 0x081fe200078e02ff */
[----:B------:R-:W-:Y:S01]  /*2210*/  SHF.L.U64.HI R165, R158, 0x3, R159 ;  /* 0x000000039ea57819 */ /* 0x000fe2000001029f */
[----:B------:R-:W-:-:S04]  /*2220*/  IMAD.WIDE.U32 R162, R153, R158, R20 ;  /* 0x0000009e99a27225 */ /* 0x000fc800078e0014 */
[----:B------:R-:W-:Y:S01]  /*2230*/  IMAD R171, R153, R159, R22 ;  /* 0x0000009f99ab7224 */ /* 0x000fe200078e0216 */
[----:B-1----:R-:W-:Y:S01]  /*2240*/  IADD3 R162, P1, R162, R12, RZ ;  /* 0x0000000ca2a27210 */ /* 0x002fe20007f3e0ff */
[----:B------:R-:W-:-:S03]  /*2250*/  IMAD.SHL.U32 R164, R158, 0x8, RZ ;  /* 0x000000089ea47824 */ /* 0x000fc600078e00ff */
[----:B------:R-:W-:Y:S01]  /*2260*/  IADD3.X R163, R13, R163, R171, P1, !PT ;  /* 0x000000a30da37210 */ /* 0x000fe20000ffe4ab */
[----:B------:R-:W-:Y:S08]  /*2270*/  @P3 BRA `(.L_x_37) ;  /* 0x0000000000043947 */ /* 0x000ff00003800000 */
[----:B--2---:R0:W5:Y:S02]  /*2280*/  LDG.E.U8 R157, desc[UR36][R162.64] ;  /* 0x00000024a29d7981 */ /* 0x004164000c1e1100 */
.L_x_37:
[----:B------:R-:W-:Y:S05]  /*2290*/  BSYNC B1 ;  /* 0x0000000000017941 */ /* 0x000fea0003800000 */
.L_x_36:
[----:B-----5:R-:W-:Y:S01]  /*22a0*/  LOP3.LUT R22, R157, 0xffff, RZ, 0xc0, !PT ;  /* 0x0000ffff9d167812 */ /* 0x020fe200078ec0ff */
[----:B------:R-:W-:Y:S01]  /*22b0*/  IMAD.WIDE.U32 R166, R153, R158, R164 ;  /* 0x0000009e99a67225 */ /* 0x000fe200078e00a4 */
[----:B------:R-:W-:Y:S01]  /*22c0*/  ISETP.LT.OR P4, PT, R3, 0x2, !P0 ;  /* 0x000000020300780c */ /* 0x000fe20004781670 */
[----:B------:R-:W-:Y:S01]  /*22d0*/  BSSY B1, `(.L_x_38) ;  /* 0x000000e000017945 */ /* 0x000fe20003800000 */
[----:B------:R-:W-:Y:S01]  /*22e0*/  PRMT R169, R22, 0x8880, RZ ;  /* 0x0000888016a97816 */ /* 0x000fe200000000ff */
[----:B------:R-:W-:Y:S01]  /*22f0*/  IMAD.IADD R167, R171, 0x1, R167 ;  /* 0x00000001aba77824 */ /* 0x000fe200078e02a7 */
[----:B------:R-:W-:Y:S02]  /*2300*/  IADD3 R166, P2, P5, R14, R12, R166 ;  /* 0x0000000c0ea67210 */ /* 0x000fe40007d5e0a6 */
[----:B------:R-:W-:Y:S01]  /*2310*/  ISETP.GE.AND P1, PT, R0, 0x9, PT ;  /* 0x000000090000780c */ /* 0x000fe20003f26270 */
[----:B------:R-:W-:Y:S01]  /*2320*/  IMAD R22, R169, R156, RZ ;  /* 0x0000009ca9167224 */ /* 0x000fe200078e02ff */
[----:B------:R-:W-:-:S02]  /*2330*/  IADD3.X R167, R21, R13, R167, P2, P5 ;  /* 0x0000000d15a77210 */ /* 0x000fc400017ea4a7 */
[----:B------:R-:W-:Y:S01]  /*2340*/  ISETP.LT.OR P2, PT, R3, 0x1, !P1 ;  /* 0x000000010300780c */ /* 0x000fe20004f41670 */
[----:B------:R-:W-:-:S05]  /*2350*/  @!P3 IMAD R169, R88, R155, R22 ;  /* 0x0000009b58a9b224 */ /* 0x000fca00078e0216 */
[----:B------:R1:W-:Y:S01]  /*2360*/  @!P3 STG.E.U8 desc[UR36][R160.64], R169 ;  /* 0x000000a9a000b986 */ /* 0x0003e2000c101124 */
[----:B------:R-:W-:Y:S06]  /*2370*/  @P4 BRA `(.L_x_39) ;  /* 0x00000000000c4947 */ /* 0x000fec0003800000 */
[----:B--2---:R-:W1:Y:S02]  /*2380*/  LDG.E.U8 R157, desc[UR36][R162.64+0x1] ;  /* 0x00000124a29d7981 */ /* 0x004e64000c1e1100 */
[----:B-1----:R-:W-:-:S05]  /*2390*/  PRMT R169, R157, 0x8880, RZ ;  /* 0x000088809da97816 */ /* 0x002fca00000000ff */
[----:B------:R-:W-:-:S07]  /*23a0*/  IMAD R22, R169, R156, RZ ;  /* 0x0000009ca9167224 */ /* 0x000fce00078e02ff */
.L_x_39:
[----:B------:R-:W-:Y:S05]  /*23b0*/  BSYNC B1 ;  /* 0x0000000000017941 */ /* 0x000fea0003800000 */
.L_x_38:
[----:B------:R-:W-:Y:S01]  /*23c0*/  @!P4 IMAD R89, R89, R155, R22 ;  /* 0x0000009b5959c224 */ /* 0x000fe200078e0216 */
[----:B------:R-:W-:Y:S04]  /*23d0*/  BSSY B1, `(.L_x_40) ;  /* 0x0000006000017945 */ /* 0x000fe80003800000 */
[----:B------:R3:W-:Y:S01]  /*23e0*/  @!P4 STG.E.U8 desc[UR36][R160.64+0x1], R89 ;  /* 0x00000159a000c986 */ /* 0x0007e2000c101124 */
[----:B------:R-:W-:Y:S05]  /*23f0*/  @P2 BRA `(.L_x_41) ;  /* 0x00000000000c2947 */ /* 0x000fea0003800000 */
[----:B--2---:R-:W3:Y:S02]  /*2400*/  LDG.E.U8 R157, desc[UR36][R166.64] ;  /* 0x00000024a69d7981 */ /* 0x004ee4000c1e1100 */
[----:B---3--:R-:W-:-:S05]  /*2410*/  PRMT R89, R157, 0x8880, RZ ;  /* 0x000088809d597816 */ /* 0x008fca00000000ff */
[----:B------:R-:W-:-:S07]  /*2420*/  IMAD R22, R89, R156, RZ ;  /* 0x0000009c59167224 */ /* 0x000fce00078e02ff */
.L_x_41:
[----:B------:R-:W-:Y:S05]  /*2430*/  BSYNC B1 ;  /* 0x0000000000017941 */ /* 0x000fea0003800000 */
.L_x_40:
[C---:B------:R-:W-:Y:S01]  /*2440*/  ISETP.LT.OR P4, PT, R3.reuse, 0x2, !P1 ;  /* 0x000000020300780c */ /* 0x040fe20004f81670 */
[----:B---3--:R-:W-:Y:S01]  /*2450*/  @!P2 IMAD R89, R90, R155, R22 ;  /* 0x0000009b5a59a224 */ /* 0x008fe200078e0216 */
[----:B------:R-:W-:Y:S01]  /*2460*/  BSSY B1, `(.L_x_42) ;  /* 0x0000009000017945 */ /* 0x000fe20003800000 */
[C---:B------:R-:W-:Y:S02]  /*2470*/  ISETP.LT.OR P3, PT, R3.reuse, 0x9, !P0 ;  /* 0x000000090300780c */ /* 0x040fe40004761670 */
[C---:B------:R-:W-:Y:S01]  /*2480*/  ISETP.LT.OR P5, PT, R3.reuse, 0xa, !P0 ;  /* 0x0000000a0300780c */ /* 0x040fe200047a1670 */
[----:B------:R3:W-:Y:S01]  /*2490*/  @!P2 STG.E.U8 desc[UR36][R8.64], R89 ;  /* 0x000000590800a986 */ /* 0x0007e2000c101124 */
[----:B------:R-:W-:-:S06]  /*24a0*/  ISETP.LT.OR P2, PT, R3, 0x9, !P1 ;  /* 0x000000090300780c */ /* 0x000fcc0004f41670 */
[----:B------:R-:W-:Y:S07]  /*24b0*/  @P4 BRA `(.L_x_43) ;  /* 0x00000000000c4947 */ /* 0x000fee0003800000 */
[----:B--2---:R-:W3:Y:S02]  /*24c0*/  LDG.E.U8 R157, desc[UR36][R166.64+0x1] ;  /* 0x00000124a69d7981 */ /* 0x004ee4000c1e1100 */
[----:B---3--:R-:W-:-:S05]  /*24d0*/  PRMT R89, R157, 0x8880, RZ ;  /* 0x000088809d597816 */ /* 0x008fca00000000ff */
[----:B------:R-:W-:-:S07]  /*24e0*/  IMAD R22, R89, R156, RZ ;  /* 0x0000009c59167224 */ /* 0x000fce00078e02ff */
.L_x_43:
[----:B------:R-:W-:Y:S05]  /*24f0*/  BSYNC B1 ;  /* 0x0000000000017941 */ /* 0x000fea0003800000 */
.L_x_42:
[----:B------:R-:W-:Y:S01]  /*2500*/  @!P4 IMAD R91, R91, R155, R22 ;  /* 0x0000009b5b5bc224 */ /* 0x000fe200078e0216 */
[----:B------:R-:W-:Y:S04]  /*2510*/  BSSY B1, `(.L_x_44) ;  /* 0x0000006000017945 */ /* 0x000fe80003800000 */
[----:B------:R4:W-:Y:S01]  /*2520*/  @!P4 STG.E.U8 desc[UR36][R8.64+0x1], R91 ;  /* 0x0000015b0800c986 */ /* 0x0009e2000c101124 */
[----:B------:R-:W-:Y:S05]  /*2530*/  @P3 BRA `(.L_x_45) ;  /* 0x00000000000c3947 */ /* 0x000fea0003800000 */
[----:B--2---:R-:W3:Y:S02]  /*2540*/  LDG.E.U8 R157, desc[UR36][R162.64+0x8] ;  /* 0x00000824a29d7981 */ /* 0x004ee4000c1e1100 */
[----:B---3--:R-:W-:-:S05]  /*2550*/  PRMT R89, R157, 0x8880, RZ ;  /* 0x000088809d597816 */ /* 0x008fca00000000ff */
[----:B------:R-:W-:-:S07]  /*2560*/  IMAD R22, R89, R156, RZ ;  /* 0x0000009c59167224 */ /* 0x000fce00078e02ff */
.L_x_45:
[----:B------:R-:W-:Y:S05]  /*2570*/  BSYNC B1 ;  /* 0x0000000000017941 */ /* 0x000fea0003800000 */
.L_x_44:
[----:B---3--:R-:W-:Y:S01]  /*2580*/  @!P3 IMAD R89, R92, R155, R22 ;  /* 0x0000009b5c59b224 */ /* 0x008fe200078e0216 */
[----:B------:R-:W-:Y:S04]  /*2590*/  BSSY B1, `(.L_x_46) ;  /* 0x0000006000017945 */ /* 0x000fe80003800000 */
[----:B------:R3:W-:Y:S01]  /*25a0*/  @!P3 STG.E.U8 desc[UR36][R160.64+0x8], R89 ;  /* 0x00000859a000b986 */ /* 0x0007e2000c101124 */
[----:B------:R-:W-:Y:S05]  /*25b0*/  @P5 BRA `(.L_x_47) ;  /* 0x00000000000c5947 */ /* 0x000fea0003800000 */
[----:B--2---:R-:W3:Y:S02]  /*25c0*/  LDG.E.U8 R157, desc[UR36][R162.64+0x9] ;  /* 0x00000924a29d7981 */ /* 0x004ee4000c1e1100 */
[----:B---3--:R-:W-:-:S05]  /*25d0*/  PRMT R89, R157, 0x8880, RZ ;  /* 0x000088809d597816 */ /* 0x008fca00000000ff */
[----:B------:R-:W-:-:S07]  /*25e0*/  IMAD R22, R89, R156, RZ ;  /* 0x0000009c59167224 */ /* 0x000fce00078e02ff */
.L_x_47:
[----:B------:R-:W-:Y:S05]  /*25f0*/  BSYNC B1 ;  /* 0x0000000000017941 */ /* 0x000fea0003800000 */
.L_x_46:
[----:B------:R-:W-:Y:S01]  /*2600*/  @!P5 IMAD R93, R93, R155, R22 ;  /* 0x0000009b5d5dd224 */ /* 0x000fe200078e0216 */
[----:B------:R-:W-:Y:S04]  /*2610*/  BSSY B1, `(.L_x_48) ;  /* 0x0000006000017945 */ /* 0x000fe80003800000 */
[----:B------:R0:W-:Y:S01]  /*2620*/  @!P5 STG.E.U8 desc[UR36][R160.64+0x9], R93 ;  /* 0x0000095da000d986 */ /* 0x0001e2000c101124 */
[----:B------:R-:W-:Y:S05]  /*2630*/  @P2 BRA `(.L_x_49) ;  /* 0x00000000000c2947 */ /* 0x000fea0003800000 */
[----:B--2---:R-:W3:Y:S02]  /*2640*/  LDG.E.U8 R157, desc[UR36][R166.64+0x8] ;  /* 0x00000824a69d7981 */ /* 0x004ee4000c1e1100 */
[----:B---3--:R-:W-:-:S05]  /*2650*/  PRMT R89, R157, 0x8880, RZ ;  /* 0x000088809d597816 */ /* 0x008fca00000000ff */
[----:B------:R-:W-:-:S07]  /*2660*/  IMAD R22, R89, R156, RZ ;  /* 0x0000009c59167224 */ /* 0x000fce00078e02ff */
.L_x_49:
[----:B------:R-:W-:Y:S05]  /*2670*/  BSYNC B1 ;  /* 0x0000000000017941 */ /* 0x000fea0003800000 */
.L_x_48:
        /* <DEDUP_REMOVED lines=11> */
.L_x_51:
[----:B------:R-:W-:Y:S05]  /*2730*/  BSYNC B1 ;  /* 0x0000000000017941 */ /* 0x000fea0003800000 */
.L_x_50:
[----:B------:R-:W-:Y:S01]  /*2740*/  @!P4 IMAD R95, R95, R155, R22 ;  /* 0x0000009b5f5fc224 */ /* 0x000fe200078e0216 */
[----:B------:R-:W-:Y:S04]  /*2750*/  BSSY B1, `(.L_x_52) ;  /* 0x0000006000017945 */ /* 0x000fe80003800000 */
[----:B------:R0:W-:Y:S01]  /*2760*/  @!P4 STG.E.U8 desc[UR36][R8.64+0x9], R95 ;  /* 0x0000095f0800c986 */ /* 0x0001e2000c101124 */
[----:B------:R-:W-:Y:S05]  /*2770*/  @P3 BRA `(.L_x_53) ;  /* 0x00000000000c3947 */ /* 0x000fea0003800000 */
[----:B--2---:R-:W3:Y:S02]  /*2780*/  LDG.E.U8 R157, desc[UR36][R162.64+0x10] ;  /* 0x00001024a29d7981 */ /* 0x004ee4000c1e1100 */
[----:B---3--:R-:W-:-:S05]  /*2790*/  PRMT R89, R157, 0x8880, RZ ;  /* 0x000088809d597816 */ /* 0x008fca00000000ff */
[----:B------:R-:W-:-:S07]  /*27a0*/  IMAD R22, R89, R156, RZ ;  /* 0x0000009c59167224 */ /* 0x000fce00078e02ff */
.L_x_53:
[----:B------:R-:W-:Y:S05]  /*27b0*/  BSYNC B1 ;  /* 0x0000000000017941 */ /* 0x000fea0003800000 */
.L_x_52:
[----:B---3--:R-:W-:Y:S01]  /*27c0*/  @!P3 IMAD R89, R96, R155, R22 ;  /* 0x0000009b6059b224 */ /* 0x008fe200078e0216 */
[----:B------:R-:W-:Y:S04]  /*27d0*/  BSSY B1, `(.L_x_54) ;  /* 0x0000006000017945 */ /* 0x000fe80003800000 */
[----:B------:R3:W-:Y:S01]  /*27e0*/  @!P3 STG.E.U8 desc[UR36][R160.64+0x10], R89 ;  /* 0x00001059a000b986 */ /* 0x0007e2000c101124 */
[----:B------:R-:W-:Y:S05]  /*27f0*/  @P5 BRA `(.L_x_55) ;  /* 0x00000000000c5947 */ /* 0x000fea0003800000 */
[----:B--2---:R-:W3:Y:S02]  /*2800*/  LDG.E.U8 R157, desc[UR36][R162.64+0x11] ;  /* 0x00001124a29d7981 */ /* 0x004ee4000c1e1100 */
[----:B---3--:R-:W-:-:S05]  /*2810*/  PRMT R89, R157, 0x8880, RZ ;  /* 0x000088809d597816 */ /* 0x008fca00000000ff */
[----:B------:R-:W-:-:S07]  /*2820*/  IMAD R22, R89, R156, RZ ;  /* 0x0000009c59167224 */ /* 0x000fce00078e02ff */
.L_x_55:
[----:B------:R-:W-:Y:S05]  /*2830*/  BSYNC B1 ;  /* 0x0000000000017941 */ /* 0x000fea0003800000 */
.L_x_54:
[----:B------:R-:W-:Y:S01]  /*2840*/  @!P5 IMAD R97, R97, R155, R22 ;  /* 0x0000009b6161d224 */ /* 0x000fe200078e0216 */
[----:B------:R-:W-:Y:S04]  /*2850*/  BSSY B1, `(.L_x_56) ;  /* 0x0000006000017945 */ /* 0x000fe80003800000 */
[----:B------:R0:W-:Y:S01]  /*2860*/  @!P5 STG.E.U8 desc[UR36][R160.64+0x11], R97 ;  /* 0x00001161a000d986 */ /* 0x0001e2000c101124 */
[----:B------:R-:W-:Y:S05]  /*2870*/  @P2 BRA `(.L_x_57) ;  /* 0x00000000000c2947 */ /* 0x000fea0003800000 */
[----:B--2---:R-:W3:Y:S02]  /*2880*/  LDG.E.U8 R157, desc[UR36][R166.64+0x10] ;  /* 0x00001024a69d7981 */ /* 0x004ee4000c1e1100 */
[----:B---3--:R-:W-:-:S05]  /*2890*/  PRMT R89, R157, 0x8880, RZ ;  /* 0x000088809d597816 */ /* 0x008fca00000000ff */
[----:B------:R-:W-:-:S07]  /*28a0*/  IMAD R22, R89, R156, RZ ;  /* 0x0000009c59167224 */ /* 0x000fce00078e02ff */
.L_x_57:
[----:B------:R-:W-:Y:S05]  /*28b0*/  BSYNC B1 ;  /* 0x0000000000017941 */ /* 0x000fea0003800000 */
.L_x_56:
        /* <DEDUP_REMOVED lines=11> */
.L_x_59:
[----:B------:R-:W-:Y:S05]  /*2970*/  BSYNC B1 ;  /* 0x0000000000017941 */ /* 0x000fea0003800000 */
.L_x_58:
[----:B------:R-:W-:Y:S01]  /*2980*/  @!P4 IMAD R99, R99, R155, R22 ;  /* 0x0000009b6363c224 */ /* 0x000fe200078e0216 */
[----:B------:R-:W-:Y:S04]  /*2990*/  BSSY B1, `(.L_x_60) ;  /* 0x0000006000017945 */ /* 0x000fe80003800000 */
[----:B------:R0:W-:Y:S01]  /*29a0*/  @!P4 STG.E.U8 desc[UR36][R8.64+0x11], R99 ;  /* 0x000011630800c986 */ /* 0x0001e2000c101124 */
[----:B------:R-:W-:Y:S05]  /*29b0*/  @P3 BRA `(.L_x_61) ;  /* 0x00000000000c3947 */ /* 0x000fea0003800000 */
[----:B--2---:R-:W3:Y:S02]  /*29c0*/  LDG.E.U8 R157, desc[UR36][R162.64+0x18] ;  /* 0x00001824a29d7981 */ /* 0x004ee4000c1e1100 */
[----:B---3--:R-:W-:-:S05]  /*29d0*/  PRMT R89, R157, 0x8880, RZ ;  /* 0x000088809d597816 */ /* 0x008fca00000000ff */
[----:B------:R-:W-:-:S07]  /*29e0*/  IMAD R22, R89, R156, RZ ;  /* 0x0000009c59167224 */ /* 0x000fce00078e02ff */
.L_x_61:
[----:B------:R-:W-:Y:S05]  /*29f0*/  BSYNC B1 ;  /* 0x0000000000017941 */ /* 0x000fea0003800000 */
.L_x_60:
[----:B---3--:R-:W-:Y:S01]  /*2a00*/  @!P3 IMAD R89, R100, R155, R22 ;  /* 0x0000009b6459b224 */ /* 0x008fe200078e0216 */
[----:B------:R-:W-:Y:S04]  /*2a10*/  BSSY B1, `(.L_x_62) ;  /* 0x0000006000017945 */ /* 0x000fe80003800000 */
[----:B------:R3:W-:Y:S01]  /*2a20*/  @!P3 STG.E.U8 desc[UR36][R160.64+0x18], R89 ;  /* 0x00001859a000b986 */ /* 0x0007e2000c101124 */
[----:B------:R-:W-:Y:S05]  /*2a30*/  @P5 BRA `(.L_x_63) ;  /* 0x00000000000c5947 */ /* 0x000fea0003800000 */
[----:B--2---:R-:W3:Y:S02]  /*2a40*/  LDG.E.U8 R157, desc[UR36][R162.64+0x19] ;  /* 0x00001924a29d7981 */ /* 0x004ee4000c1e1100 */
[----:B---3--:R-:W-:-:S05]  /*2a50*/  PRMT R89, R157, 0x8880, RZ ;  /* 0x000088809d597816 */ /* 0x008fca00000000ff */
[----:B------:R-:W-:-:S07]  /*2a60*/  IMAD R22, R89, R156, RZ ;  /* 0x0000009c59167224 */ /* 0x000fce00078e02ff */
.L_x_63:
[----:B------:R-:W-:Y:S05]  /*2a70*/  BSYNC B1 ;  /* 0x0000000000017941 */ /* 0x000fea0003800000 */
.L_x_62:
[----:B------:R-:W-:Y:S01]  /*2a80*/  @!P5 IMAD R101, R101, R155, R22 ;  /* 0x0000009b6565d224 */ /* 0x000fe200078e0216 */
[----:B------:R-:W-:Y:S04]  /*2a90*/  BSSY B1, `(.L_x_64) ;  /* 0x0000006000017945 */ /* 0x000fe80003800000 */
[----:B------:R0:W-:Y:S01]  /*2aa0*/  @!P5 STG.E.U8 desc[UR36][R160.64+0x19], R101 ;  /* 0x00001965a000d986 */ /* 0x0001e2000c101124 */
[----:B------:R-:W-:Y:S05]  /*2ab0*/  @P2 BRA `(.L_x_65) ;  /* 0x00000000000c2947 */ /* 0x000fea0003800000 */
[----:B--2---:R-:W3:Y:S02]  /*2ac0*/  LDG.E.U8 R157, desc[UR36][R166.64+0x18] ;  /* 0x00001824a69d7981 */ /* 0x004ee4000c1e1100 */
[----:B---3--:R-:W-:-:S05]  /*2ad0*/  PRMT R89, R157, 0x8880, RZ ;  /* 0x000088809d597816 */ /* 0x008fca00000000ff */
[----:B------:R-:W-:-:S07]  /*2ae0*/  IMAD R22, R89, R156, RZ ;  /* 0x0000009c59167224 */ /* 0x000fce00078e02ff */
.L_x_65:
[----:B------:R-:W-:Y:S05]  /*2af0*/  BSYNC B1 ;  /* 0x0000000000017941 */ /* 0x000fea0003800000 */
.L_x_64:
        /* <DEDUP_REMOVED lines=11> */
.L_x_67:
[----:B------:R-:W-:Y:S05]  /*2bb0*/  BSYNC B1 ;  /* 0x0000000000017941 */ /* 0x000fea0003800000 */
.L_x_66:
[----:B------:R-:W-:Y:S01]  /*2bc0*/  @!P4 IMAD R103, R103, R155, R22 ;  /* 0x0000009b6767c224 */ /* 0x000fe200078e0216 */
[----:B------:R-:W-:Y:S04]  /*2bd0*/  BSSY B1, `(.L_x_68) ;  /* 0x0000006000017945 */ /* 0x000fe80003800000 */
[----:B------:R0:W-:Y:S01]  /*2be0*/  @!P4 STG.E.U8 desc[UR36][R8.64+0x19], R103 ;  /* 0x000019670800c986 */ /* 0x0001e2000c101124 */
[----:B------:R-:W-:Y:S05]  /*2bf0*/  @P3 BRA `(.L_x_69) ;  /* 0x00000000000c3947 */ /* 0x000fea0003800000 */
[----:B--2---:R-:W3:Y:S02]  /*2c00*/  LDG.E.U8 R157, desc[UR36][R162.64+0x20] ;  /* 0x00002024a29d7981 */ /* 0x004ee4000c1e1100 */
[----:B---3--:R-:W-:-:S05]  /*2c10*/  PRMT R89, R157, 0x8880, RZ ;  /* 0x000088809d597816 */ /* 0x008fca00000000ff */
[----:B------:R-:W-:-:S07]  /*2c20*/  IMAD R22, R89, R156, RZ ;  /* 0x0000009c59167224 */ /* 0x000fce00078e02ff */
.L_x_69:
[----:B------:R-:W-:Y:S05]  /*2c30*/  BSYNC B1 ;  /* 0x0000000000017941 */ /* 0x000fea0003800000 */
.L_x_68:
[----:B---3--:R-:W-:Y:S01]  /*2c40*/  @!P3 IMAD R89, R104, R155, R22 ;  /* 0x0000009b6859b224 */ /* 0x008fe200078e0216 */
[----:B------:R-:W-:Y:S04]  /*2c50*/  BSSY B1, `(.L_x_70) ;  /* 0x0000006000017945 */ /* 0x000fe80003800000 */
[----:B------:R3:W-:Y:S01]  /*2c60*/  @!P3 STG.E.U8 desc[UR36][R160.64+0x20], R89 ;  /* 0x00002059a000b986 */ /* 0x0007e2000c101124 */
[----:B------:R-:W-:Y:S05]  /*2c70*/  @P5 BRA `(.L_x_71) ;  /* 0x00000000000c5947 */ /* 0x000fea0003800000 */
[----:B--2---:R-:W3:Y:S02]  /*2c80*/  LDG.E.U8 R157, desc[UR36][R162.64+0x21] ;  /* 0x00002124a29d7981 */ /* 0x004ee4000c1e1100 */
[----:B---3--:R-:W-:-:S05]  /*2c90*/  PRMT R89, R157, 0x8880, RZ ;  /* 0x000088809d597816 */ /* 0x008fca00000000ff */
[----:B------:R-:W-:-:S07]  /*2ca0*/  IMAD R22, R89, R156, RZ ;  /* 0x0000009c59167224 */ /* 0x000fce00078e02ff */
.L_x_71:
[----:B------:R-:W-:Y:S05]  /*2cb0*/  BSYNC B1 ;  /* 0x0000000000017941 */ /* 0x000fea0003800000 */
.L_x_70:
[----:B------:R-:W-:Y:S01]  /*2cc0*/  @!P5 IMAD R105, R105, R155, R22 ;  /* 0x0000009b6969d224 */ /* 0x000fe200078e0216 */
[----:B------:R-:W-:Y:S04]  /*2cd0*/  BSSY B1, `(.L_x_72) ;  /* 0x0000006000017945 */ /* 0x000fe80003800000 */
[----:B------:R0:W-:Y:S01]  /*2ce0*/  @!P5 STG.E.U8 desc[UR36][R160.64+0x21], R105 ;  /* 0x00002169a000d986 */ /* 0x0001e2000c101124 */
[----:B------:R-:W-:Y:S05]  /*2cf0*/  @P2 BRA `(.L_x_73) ;  /* 0x00000000000c2947 */ /* 0x000fea0003800000 */
[----:B--2---:R-:W3:Y:S02]  /*2d00*/  LDG.E.U8 R157, desc[UR36][R166.64+0x20] ;  /* 0x00002024a69d7981 */ /* 0x004ee4000c1e1100 */
[----:B---3--:R-:W-:-:S05]  /*2d10*/  PRMT R89, R157, 0x8880, RZ ;  /* 0x000088809d597816 */ /* 0x008fca00000000ff */
[----:B------:R-:W-:-:S07]  /*2d20*/  IMAD R22, R89, R156, RZ ;  /* 0x0000009c59167224 */ /* 0x000fce00078e02ff */
.L_x_73:
[----:B------:R-:W-:Y:S05]  /*2d30*/  BSYNC B1 ;  /* 0x0000000000017941 */ /* 0x000fea0003800000 */
.L_x_72:
        /* <DEDUP_REMOVED lines=11> */
.L_x_75:
[----:B------:R-:W-:Y:S05]  /*2df0*/  BSYNC B1 ;  /* 0x0000000000017941 */ /* 0x000fea0003800000 */
.L_x_74:
[----:B------:R-:W-:Y:S01]  /*2e00*/  @!P4 IMAD R107, R107, R155, R22 ;  /* 0x0000009b6b6bc224 */ /* 0x000fe200078e0216 */
[----:B------:R-:W-:Y:S04]  /*2e10*/  BSSY B1, `(.L_x_76) ;  /* 0x0000006000017945 */ /* 0x000fe80003800000 */
[----:B------:R0:W-:Y:S01]  /*2e20*/  @!P4 STG.E.U8 desc[UR36][R8.64+0x21], R107 ;  /* 0x0000216b0800c986 */ /* 0x0001e2000c101124 */
[----:B------:R-:W-:Y:S05]  /*2e30*/  @P3 BRA `(.L_x_77) ;  /* 0x00000000000c3947 */ /* 0x000fea0003800000 */
[----:B--2---:R-:W3:Y:S02]  /*2e40*/  LDG.E.U8 R157, desc[UR36][R162.64+0x28] ;  /* 0x00002824a29d7981 */ /* 0x004ee4000c1e1100 */
[----:B---3--:R-:W-:-:S05]  /*2e50*/  PRMT R89, R157, 0x8880, RZ ;  /* 0x000088809d597816 */ /* 0x008fca00000000ff */
[----:B------:R-:W-:-:S07]  /*2e60*/  IMAD R22, R89, R156, RZ ;  /* 0x0000009c59167224 */ /* 0x000fce00078e02ff */
.L_x_77:
[----:B------:R-:W-:Y:S05]  /*2e70*/  BSYNC B1 ;  /* 0x0000000000017941 */ /* 0x000fea0003800000 */
.L_x_76:
[----:B---3--:R-:W-:Y:S01]  /*2e80*/  @!P3 IMAD R89, R108, R155, R22 ;  /* 0x0000009b6c59b224 */ /* 0x008fe200078e0216 */
[----:B------:R-:W-:Y:S04]  /*2e90*/  BSSY B1, `(.L_x_78) ;  /* 0x0000006000017945 */ /* 0x000fe80003800000 */
[----:B------:R3:W-:Y:S01]  /*2ea0*/  @!P3 STG.E.U8 desc[UR36][R160.64+0x28], R89 ;  /* 0x00002859a000b986 */ /* 0x0007e2000c101124 */
[----:B------:R-:W-:Y:S05]  /*2eb0*/  @P5 BRA `(.L_x_79) ;  /* 0x00000000000c5947 */ /* 0x000fea0003800000 */
[----:B--2---:R-:W3:Y:S02]  /*2ec0*/  LDG.E.U8 R157, desc[UR36][R162.64+0x29] ;  /* 0x00002924a29d7981 */ /* 0x004ee4000c1e1100 */
[----:B---3--:R-:W-:-:S05]  /*2ed0*/  PRMT R89, R157, 0x8880, RZ ;  /* 0x000088809d597816 */ /* 0x008fca00000000ff */
[----:B------:R-:W-:-:S07]  /*2ee0*/  IMAD R22, R89, R156, RZ ;  /* 0x0000009c59167224 */ /* 0x000fce00078e02ff */
.L_x_79:
[----:B------:R-:W-:Y:S05]  /*2ef0*/  BSYNC B1 ;  /* 0x0000000000017941 */ /* 0x000fea0003800000 */
.L_x_78:
[----:B------:R-:W-:Y:S01]  /*2f00*/  @!P5 IMAD R109, R109, R155, R22 ;  /* 0x0000009b6d6dd224 */ /* 0x000fe200078e0216 */
[----:B------:R-:W-:Y:S04]  /*2f10*/  BSSY B1, `(.L_x_80) ;  /* 0x0000006000017945 */ /* 0x000fe80003800000 */
[----:B------:R0:W-:Y:S01]  /*2f20*/  @!P5 STG.E.U8 desc[UR36][R160.64+0x29], R109 ;  /* 0x0000296da000d986 */ /* 0x0001e2000c101124 */
[----:B------:R-:W-:Y:S05]  /*2f30*/  @P2 BRA `(.L_x_81) ;  /* 0x00000000000c2947 */ /* 0x000fea0003800000 */
[----:B--2---:R-:W3:Y:S02]  /*2f40*/  LDG.E.U8 R157, desc[UR36][R166.64+0x28] ;  /* 0x00002824a69d7981 */ /* 0x004ee4000c1e1100 */
[----:B---3--:R-:W-:-:S05]  /*2f50*/  PRMT R89, R157, 0x8880, RZ ;  /* 0x000088809d597816 */ /* 0x008fca00000000ff */
[----:B------:R-:W-:-:S07]  /*2f60*/  IMAD R22, R89, R156, RZ ;  /* 0x0000009c59167224 */ /* 0x000fce00078e02ff */
.L_x_81:
[----:B------:R-:W-:Y:S05]  /*2f70*/  BSYNC B1 ;  /* 0x0000000000017941 */ /* 0x000fea0003800000 */
.L_x_80:
        /* <DEDUP_REMOVED lines=11> */
.L_x_83:
[----:B------:R-:W-:Y:S05]  /*3030*/  BSYNC B1 ;  /* 0x0000000000017941 */ /* 0x000fea0003800000 */
.L_x_82:
[----:B------:R-:W-:Y:S01]  /*3040*/  @!P4 IMAD R111, R111, R155, R22 ;  /* 0x0000009b6f6fc224 */ /* 0x000fe200078e0216 */
[----:B------:R-:W-:Y:S04]  /*3050*/  BSSY B1, `(.L_x_84) ;  /* 0x0000006000017945 */ /* 0x000fe80003800000 */
[----:B------:R0:W-:Y:S01]  /*3060*/  @!P4 STG.E.U8 desc[UR36][R8.64+0x29], R111 ;  /* 0x0000296f0800c986 */ /* 0x0001e2000c101124 */
[----:B------:R-:W-:Y:S05]  /*3070*/  @P3 BRA `(.L_x_85) ;  /* 0x00000000000c3947 */ /* 0x000fea0003800000 */
[----:B--2---:R-:W3:Y:S02]  /*3080*/  LDG.E.U8 R157, desc[UR36][R162.64+0x30] ;  /* 0x00003024a29d7981 */ /* 0x004ee4000c1e1100 */
[----:B---3--:R-:W-:-:S05]  /*3090*/  PRMT R89, R157, 0x8880, RZ ;  /* 0x000088809d597816 */ /* 0x008fca00000000ff */
[----:B------:R-:W-:-:S07]  /*30a0*/  IMAD R22, R89, R156, RZ ;  /* 0x0000009c59167224 */ /* 0x000fce00078e02ff */
.L_x_85:
[----:B------:R-:W-:Y:S05]  /*30b0*/  BSYNC B1 ;  /* 0x0000000000017941 */ /* 0x000fea0003800000 */
.L_x_84:
[----:B---3--:R-:W-:Y:S01]  /*30c0*/  @!P3 IMAD R89, R112, R155, R22 ;  /* 0x0000009b7059b224 */ /* 0x008fe200078e0216 */
[----:B------:R-:W-:Y:S04]  /*30d0*/  BSSY B1, `(.L_x_86) ;  /* 0x0000006000017945 */ /* 0x000fe80003800000 */
[----:B------:R3:W-:Y:S01]  /*30e0*/  @!P3 STG.E.U8 desc[UR36][R160.64+0x30], R89 ;  /* 0x00003059a000b986 */ /* 0x0007e2000c101124 */
[----:B------:R-:W-:Y:S05]  /*30f0*/  @P5 BRA `(.L_x_87) ;  /* 0x00000000000c5947 */ /* 0x000fea0003800000 */
[----:B--2---:R-:W3:Y:S02]  /*3100*/  LDG.E.U8 R157, desc[UR36][R162.64+0x31] ;  /* 0x00003124a29d7981 */ /* 0x004ee4000c1e1100 */
[----:B---3--:R-:W-:-:S05]  /*3110*/  PRMT R89, R157, 0x8880, RZ ;  /* 0x000088809d597816 */ /* 0x008fca00000000ff */
[----:B------:R-:W-:-:S07]  /*3120*/  IMAD R22, R89, R156, RZ ;  /* 0x0000009c59167224 */ /* 0x000fce00078e02ff */
.L_x_87:
[----:B------:R-:W-:Y:S05]  /*3130*/  BSYNC B1 ;  /* 0x0000000000017941 */ /* 0x000fea0003800000 */
.L_x_86:
[----:B------:R-:W-:Y:S01]  /*3140*/  @!P5 IMAD R113, R113, R155, R22 ;  /* 0x0000009b7171d224 */ /* 0x000fe200078e0216 */
[----:B------:R-:W-:Y:S04]  /*3150*/  BSSY B1, `(.L_x_88) ;  /* 0x0000006000017945 */ /* 0x000fe80003800000 */
[----:B------:R0:W-:Y:S01]  /*3160*/  @!P5 STG.E.U8 desc[UR36][R160.64+0x31], R113 ;  /* 0x00003171a000d986 */ /* 0x0001e2000c101124 */
[----:B------:R-:W-:Y:S05]  /*3170*/  @P2 BRA `(.L_x_89) ;  /* 0x00000000000c2947 */ /* 0x000fea0003800000 */
[----:B--2---:R-:W3:Y:S02]  /*3180*/  LDG.E.U8 R157, desc[UR36][R166.64+0x30] ;  /* 0x00003024a69d7981 */ /* 0x004ee4000c1e1100 */
[----:B---3--:R-:W-:-:S05]  /*3190*/  PRMT R89, R157, 0x8880, RZ ;  /* 0x000088809d597816 */ /* 0x008fca00000000ff */
[----:B------:R-:W-:-:S07]  /*31a0*/  IMAD R22, R89, R156, RZ ;  /* 0x0000009c59167224 */ /* 0x000fce00078e02ff */
.L_x_89:
[----:B------:R-:W-:Y:S05]  /*31b0*/  BSYNC B1 ;  /* 0x0000000000017941 */ /* 0x000fea0003800000 */
.L_x_88:
        /* <DEDUP_REMOVED lines=11> */
.L_x_91:
[----:B------:R-:W-:Y:S05]  /*3270*/  BSYNC B1 ;  /* 0x0000000000017941 */ /* 0x000fea0003800000 */
.L_x_90:
[----:B------:R-:W-:Y:S01]  /*3280*/  @!P4 IMAD R115, R115, R155, R22 ;  /* 0x0000009b7373c224 */ /* 0x000fe200078e0216 */
[----:B------:R-:W-:Y:S04]  /*3290*/  BSSY B1, `(.L_x_92) ;  /* 0x0000006000017945 */ /* 0x000fe80003800000 */
[----:B------:R0:W-:Y:S01]  /*32a0*/  @!P4 STG.E.U8 desc[UR36][R8.64+0x31], R115 ;  /* 0x000031730800c986 */ /* 0x0001e2000c101124 */
[----:B------:R-:W-:Y:S05]  /*32b0*/  @P3 BRA `(.L_x_93) ;  /* 0x00000000000c3947 */ /* 0x000fea0003800000 */
[----:B--2---:R-:W3:Y:S02]  /*32c0*/  LDG.E.U8 R157, desc[UR36][R162.64+0x38] ;  /* 0x00003824a29d7981 */ /* 0x004ee4000c1e1100 */
[----:B---3--:R-:W-:-:S05]  /*32d0*/  PRMT R89, R157, 0x8880, RZ ;  /* 0x000088809d597816 */ /* 0x008fca00000000ff */
[----:B------:R-:W-:-:S07]  /*32e0*/  IMAD R22, R89, R156, RZ ;  /* 0x0000009c59167224 */ /* 0x000fce00078e02ff */
.L_x_93:
[----:B------:R-:W-:Y:S05]  /*32f0*/  BSYNC B1 ;  /* 0x0000000000017941 */ /* 0x000fea0003800000 */
.L_x_92:
[----:B---3--:R-:W-:Y:S01]  /*3300*/  @!P3 IMAD R89, R116, R155, R22 ;  /* 0x0000009b7459b224 */ /* 0x008fe200078e0216 */
[----:B------:R-:W-:Y:S04]  /*3310*/  BSSY B1, `(.L_x_94) ;  /* 0x0000006000017945 */ /* 0x000fe80003800000 */
[----:B------:R3:W-:Y:S01]  /*3320*/  @!P3 STG.E.U8 desc[UR36][R160.64+0x38], R89 ;  /* 0x00003859a000b986 */ /* 0x0007e2000c101124 */
[----:B------:R-:W-:Y:S05]  /*3330*/  @P5 BRA `(.L_x_95) ;  /* 0x00000000000c5947 */ /* 0x000fea0003800000 */
[----:B--2---:R-:W3:Y:S02]  /*3340*/  LDG.E.U8 R157, desc[UR36][R162.64+0x39] ;  /* 0x00003924a29d7981 */ /* 0x004ee4000c1e1100 */
[----:B---3--:R-:W-:-:S05]  /*3350*/  PRMT R89, R157, 0x8880, RZ ;  /* 0x000088809d597816 */ /* 0x008fca00000000ff */
[----:B------:R-:W-:-:S07]  /*3360*/  IMAD R22, R89, R156, RZ ;  /* 0x0000009c59167224 */ /* 0x000fce00078e02ff */
.L_x_95:
[----:B------:R-:W-:Y:S05]  /*3370*/  BSYNC B1 ;  /* 0x0000000000017941 */ /* 0x000fea0003800000 */
.L_x_94:
[----:B------:R-:W-:Y:S01]  /*3380*/  @!P5 IMAD R117, R117, R155, R22 ;  /* 0x0000009b7575d224 */ /* 0x000fe200078e0216 */
[----:B------:R-:W-:Y:S04]  /*3390*/  BSSY B1, `(.L_x_96) ;  /* 0x0000006000017945 */ /* 0x000fe80003800000 */
[----:B------:R0:W-:Y:S01]  /*33a0*/  @!P5 STG.E.U8 desc[UR36][R160.64+0x39], R117 ;  /* 0x00003975a000d986 */ /* 0x0001e2000c101124 */
[----:B------:R-:W-:Y:S05]  /*33b0*/  @P2 BRA `(.L_x_97) ;  /* 0x00000000000c2947 */ /* 0x000fea0003800000 */
[----:B--2---:R-:W3:Y:S02]  /*33c0*/  LDG.E.U8 R157, desc[UR36][R166.64+0x38] ;  /* 0x00003824a69d7981 */ /* 0x004ee4000c1e1100 */
[----:B---3--:R-:W-:-:S05]  /*33d0*/  PRMT R89, R157, 0x8880, RZ ;  /* 0x000088809d597816 */ /* 0x008fca00000000ff */
[----:B------:R-:W-:-:S07]  /*33e0*/  IMAD R22, R89, R156, RZ ;  /* 0x0000009c59167224 */ /* 0x000fce00078e02ff */
.L_x_97:
[----:B------:R-:W-:Y:S05]  /*33f0*/  BSYNC B1 ;  /* 0x0000000000017941 */ /* 0x000fea0003800000 */
.L_x_96:
        /* <DEDUP_REMOVED lines=11> */
.L_x_99:
[----:B------:R-:W-:Y:S05]  /*34b0*/  BSYNC B1 ;  /* 0x0000000000017941 */ /* 0x000fea0003800000 */
.L_x_98:
[----:B------:R-:W-:Y:S01]  /*34c0*/  @!P4 IMAD R119, R119, R155, R22 ;  /* 0x0000009b7777c224 */ /* 0x000fe200078e0216 */
[----:B------:R-:W-:Y:S04]  /*34d0*/  BSSY B1, `(.L_x_100) ;  /* 0x0000006000017945 */ /* 0x000fe80003800000 */
[----:B------:R0:W-:Y:S01]  /*34e0*/  @!P4 STG.E.U8 desc[UR36][R8.64+0x39], R119 ;  /* 0x000039770800c986 */ /* 0x0001e2000c101124 */
[----:B------:R-:W-:Y:S05]  /*34f0*/  @P3 BRA `(.L_x_101) ;  /* 0x00000000000c3947 */ /* 0x000fea0003800000 */
[----:B--2---:R-:W3:Y:S02]  /*3500*/  LDG.E.U8 R157, desc[UR36][R162.64+0x40] ;  /* 0x00004024a29d7981 */ /* 0x004ee4000c1e1100 */
[----:B---3--:R-:W-:-:S05]  /*3510*/  PRMT R89, R157, 0x8880, RZ ;  /* 0x000088809d597816 */ /* 0x008fca00000000ff */
[----:B------:R-:W-:-:S07]  /*3520*/  IMAD R22, R89, R156, RZ ;  /* 0x0000009c59167224 */ /* 0x000fce00078e02ff */
.L_x_101:
[----:B------:R-:W-:Y:S05]  /*3530*/  BSYNC B1 ;  /* 0x0000000000017941 */ /* 0x000fea0003800000 */
.L_x_100:
[----:B---3--:R-:W-:Y:S01]  /*3540*/  @!P3 IMAD R89, R120, R155, R22 ;  /* 0x0000009b7859b224 */ /* 0x008fe200078e0216 */
[----:B------:R-:W-:Y:S04]  /*3550*/  BSSY B1, `(.L_x_102) ;  /* 0x0000006000017945 */ /* 0x000fe80003800000 */
[----:B------:R3:W-:Y:S01]  /*3560*/  @!P3 STG.E.U8 desc[UR36][R160.64+0x40], R89 ;  /* 0x00004059a000b986 */ /* 0x0007e2000c101124 */
[----:B------:R-:W-:Y:S05]  /*3570*/  @P5 BRA `(.L_x_103) ;  /* 0x00000000000c5947 */ /* 0x000fea0003800000 */
[----:B--2---:R-:W3:Y:S02]  /*3580*/  LDG.E.U8 R157, desc[UR36][R162.64+0x41] ;  /* 0x00004124a29d7981 */ /* 0x004ee4000c1e1100 */
[----:B---3--:R-:W-:-:S05]  /*3590*/  PRMT R89, R157, 0x8880, RZ ;  /* 0x000088809d597816 */ /* 0x008fca00000000ff */
[----:B------:R-:W-:-:S07]  /*35a0*/  IMAD R22, R89, R156, RZ ;  /* 0x0000009c59167224 */ /* 0x000fce00078e02ff */
.L_x_103:
[----:B------:R-:W-:Y:S05]  /*35b0*/  BSYNC B1 ;  /* 0x0000000000017941 */ /* 0x000fea0003800000 */
.L_x_102:
[----:B------:R-:W-:Y:S01]  /*35c0*/  @!P5 IMAD R121, R121, R155, R22 ;  /* 0x0000009b7979d224 */ /* 0x000fe200078e0216 */
[----:B------:R-:W-:Y:S04]  /*35d0*/  BSSY B1, `(.L_x_104) ;  /* 0x0000006000017945 */ /* 0x000fe80003800000 */
[----:B------:R0:W-:Y:S01]  /*35e0*/  @!P5 STG.E.U8 desc[UR36][R160.64+0x41], R121 ;  /* 0x00004179a000d986 */ /* 0x0001e2000c101124 */
[----:B------:R-:W-:Y:S05]  /*35f0*/  @P2 BRA `(.L_x_105) ;  /* 0x00000000000c2947 */ /* 0x000fea0003800000 */
[----:B--2---:R-:W3:Y:S02]  /*3600*/  LDG.E.U8 R157, desc[UR36][R166.64+0x40] ;  /* 0x00004024a69d7981 */ /* 0x004ee4000c1e1100 */
[----:B---3--:R-:W-:-:S05]  /*3610*/  PRMT R89, R157, 0x8880, RZ ;  /* 0x000088809d597816 */ /* 0x008fca00000000ff */
[----:B------:R-:W-:-:S07]  /*3620*/  IMAD R22, R89, R156, RZ ;  /* 0x0000009c59167224 */ /* 0x000fce00078e02ff */
.L_x_105:
[----:B------:R-:W-:Y:S05]  /*3630*/  BSYNC B1 ;  /* 0x0000000000017941 */ /* 0x000fea0003800000 */
.L_x_104:
        /* <DEDUP_REMOVED lines=11> */
.L_x_107:
[----:B------:R-:W-:Y:S05]  /*36f0*/  BSYNC B1 ;  /* 0x0000000000017941 */ /* 0x000fea0003800000 */
.L_x_106:
[----:B------:R-:W-:Y:S01]  /*3700*/  @!P4 IMAD R123, R123, R155, R22 ;  /* 0x0000009b7b7bc224 */ /* 0x000fe200078e0216 */
[----:B------:R-:W-:Y:S04]  /*3710*/  BSSY B1, `(.L_x_108) ;  /* 0x0000006000017945 */ /* 0x000fe80003800000 */
[----:B------:R0:W-:Y:S01]  /*3720*/  @!P4 STG.E.U8 desc[UR36][R8.64+0x41], R123 ;  /* 0x0000417b0800c986 */ /* 0x0001e2000c101124 */
[----:B------:R-:W-:Y:S05]  /*3730*/  @P3 BRA `(.L_x_109) ;  /* 0x00000000000c3947 */ /* 0x000fea0003800000 */
[----:B--2---:R-:W3:Y:S02]  /*3740*/  LDG.E.U8 R157, desc[UR36][R162.64+0x48] ;  /* 0x00004824a29d7981 */ /* 0x004ee4000c1e1100 */
[----:B---3--:R-:W-:-:S05]  /*3750*/  PRMT R89, R157, 0x8880, RZ ;  /* 0x000088809d597816 */ /* 0x008fca00000000ff */
[----:B------:R-:W-:-:S07]  /*3760*/  IMAD R22, R89, R156, RZ ;  /* 0x0000009c59167224 */ /* 0x000fce00078e02ff */
.L_x_109:
[----:B------:R-:W-:Y:S05]  /*3770*/  BSYNC B1 ;  /* 0x0000000000017941 */ /* 0x000fea0003800000 */
.L_x_108:
[----:B---3--:R-:W-:Y:S01]  /*3780*/  @!P3 IMAD R89, R124, R155, R22 ;  /* 0x0000009b7c59b224 */ /* 0x008fe200078e0216 */
[----:B------:R-:W-:Y:S04]  /*3790*/  BSSY B1, `(.L_x_110) ;  /* 0x0000006000017945 */ /* 0x000fe80003800000 */
[----:B------:R3:W-:Y:S01]  /*37a0*/  @!P3 STG.E.U8 desc[UR36][R160.64+0x48], R89 ;  /* 0x00004859a000b986 */ /* 0x0007e2000c101124 */
[----:B------:R-:W-:Y:S05]  /*37b0*/  @P5 BRA `(.L_x_111) ;  /* 0x00000000000c5947 */ /* 0x000fea0003800000 */
[----:B--2---:R-:W3:Y:S02]  /*37c0*/  LDG.E.U8 R157, desc[UR36][R162.64+0x49] ;  /* 0x00004924a29d7981 */ /* 0x004ee4000c1e1100 */
[----:B---3--:R-:W-:-:S05]  /*37d0*/  PRMT R89, R157, 0x8880, RZ ;  /* 0x000088809d597816 */ /* 0x008fca00000000ff */
[----:B------:R-:W-:-:S07]  /*37e0*/  IMAD R22, R89, R156, RZ ;  /* 0x0000009c59167224 */ /* 0x000fce00078e02ff */
.L_x_111:
[----:B------:R-:W-:Y:S05]  /*37f0*/  BSYNC B1 ;  /* 0x0000000000017941 */ /* 0x000fea0003800000 */
.L_x_110:
[----:B------:R-:W-:Y:S01]  /*3800*/  @!P5 IMAD R125, R125, R155, R22 ;  /* 0x0000009b7d7dd224 */ /* 0x000fe200078e0216 */
[----:B------:R-:W-:Y:S04]  /*3810*/  BSSY B1, `(.L_x_112) ;  /* 0x0000006000017945 */ /* 0x000fe80003800000 */
[----:B------:R0:W-:Y:S01]  /*3820*/  @!P5 STG.E.U8 desc[UR36][R160.64+0x49], R125 ;  /* 0x0000497da000d986 */ /* 0x0001e2000c101124 */
[----:B------:R-:W-:Y:S05]  /*3830*/  @P2 BRA `(.L_x_113) ;  /* 0x00000000000c2947 */ /* 0x000fea0003800000 */
[----:B--2---:R-:W3:Y:S02]  /*3840*/  LDG.E.U8 R157, desc[UR36][R166.64+0x48] ;  /* 0x00004824a69d7981 */ /* 0x004ee4000c1e1100 */
[----:B---3--:R-:W-:-:S05]  /*3850*/  PRMT R89, R157, 0x8880, RZ ;  /* 0x000088809d597816 */ /* 0x008fca00000000ff */
[----:B------:R-:W-:-:S07]  /*3860*/  IMAD R22, R89, R156, RZ ;  /* 0x0000009c59167224 */ /* 0x000fce00078e02ff */
.L_x_113:
[----:B------:R-:W-:Y:S05]  /*3870*/  BSYNC B1 ;  /* 0x0000000000017941 */ /* 0x000fea0003800000 */
.L_x_112:
        /* <DEDUP_REMOVED lines=11> */
.L_x_115:
[----:B------:R-:W-:Y:S05]  /*3930*/  BSYNC B1 ;  /* 0x0000000000017941 */ /* 0x000fea0003800000 */
.L_x_114:
[----:B------:R-:W-:Y:S01]  /*3940*/  @!P4 IMAD R127, R127, R155, R22 ;  /* 0x0000009b7f7fc224 */ /* 0x000fe200078e0216 */
[----:B------:R-:W-:Y:S04]  /*3950*/  BSSY B1, `(.L_x_116) ;  /* 0x0000006000017945 */ /* 0x000fe80003800000 */
[----:B------:R0:W-:Y:S01]  /*3960*/  @!P4 STG.E.U8 desc[UR36][R8.64+0x49], R127 ;  /* 0x0000497f0800c986 */ /* 0x0001e2000c101124 */
[----:B------:R-:W-:Y:S05]  /*3970*/  @P3 BRA `(.L_x_117) ;  /* 0x00000000000c3947 */ /* 0x000fea0003800000 */
[----:B--2---:R-:W3:Y:S02]  /*3980*/  LDG.E.U8 R157, desc[UR36][R162.64+0x50] ;  /* 0x00005024a29d7981 */ /* 0x004ee4000c1e1100 */
[----:B---3--:R-:W-:-:S05]  /*3990*/  PRMT R89, R157, 0x8880, RZ ;  /* 0x000088809d597816 */ /* 0x008fca00000000ff */
[----:B------:R-:W-:-:S07]  /*39a0*/  IMAD R22, R89, R156, RZ ;  /* 0x0000009c59167224 */ /* 0x000fce00078e02ff */
.L_x_117:
[----:B------:R-:W-:Y:S05]  /*39b0*/  BSYNC B1 ;  /* 0x0000000000017941 */ /* 0x000fea0003800000 */
.L_x_116:
[----:B---3--:R-:W-:Y:S01]  /*39c0*/  @!P3 IMAD R89, R128, R155, R22 ;  /* 0x0000009b8059b224 */ /* 0x008fe200078e0216 */
[----:B------:R-:W-:Y:S04]  /*39d0*/  BSSY B1, `(.L_x_118) ;  /* 0x0000006000017945 */ /* 0x000fe80003800000 */
[----:B------:R3:W-:Y:S01]  /*39e0*/  @!P3 STG.E.U8 desc[UR36][R160.64+0x50], R89 ;  /* 0x00005059a000b986 */ /* 0x0007e2000c101124 */
[----:B------:R-:W-:Y:S05]  /*39f0*/  @P5 BRA `(.L_x_119) ;  /* 0x00000000000c5947 */ /* 0x000fea0003800000 */
[----:B--2---:R-:W3:Y:S02]  /*3a00*/  LDG.E.U8 R157, desc[UR36][R162.64+0x51] ;  /* 0x00005124a29d7981 */ /* 0x004ee4000c1e1100 */
[----:B---3--:R-:W-:-:S05]  /*3a10*/  PRMT R89, R157, 0x8880, RZ ;  /* 0x000088809d597816 */ /* 0x008fca00000000ff */
[----:B------:R-:W-:-:S07]  /*3a20*/  IMAD R22, R89, R156, RZ ;  /* 0x0000009c59167224 */ /* 0x000fce00078e02ff */
.L_x_119:
[----:B------:R-:W-:Y:S05]  /*3a30*/  BSYNC B1 ;  /* 0x0000000000017941 */ /* 0x000fea0003800000 */
.L_x_118:
[----:B------:R-:W-:Y:S01]  /*3a40*/  @!P5 IMAD R129, R129, R155, R22 ;  /* 0x0000009b8181d224 */ /* 0x000fe200078e0216 */
[----:B------:R-:W-:Y:S04]  /*3a50*/  BSSY B1, `(.L_x_120) ;  /* 0x0000006000017945 */ /* 0x000fe80003800000 */
[----:B------:R0:W-:Y:S01]  /*3a60*/  @!P5 STG.E.U8 desc[UR36][R160.64+0x51], R129 ;  /* 0x00005181a000d986 */ /* 0x0001e2000c101124 */
[----:B------:R-:W-:Y:S05]  /*3a70*/  @P2 BRA `(.L_x_121) ;  /* 0x00000000000c2947 */ /* 0x000fea0003800000 */
[----:B--2---:R-:W3:Y:S02]  /*3a80*/  LDG.E.U8 R157, desc[UR36][R166.64+0x50] ;  /* 0x00005024a69d7981 */ /* 0x004ee4000c1e1100 */
[----:B---3--:R-:W-:-:S05]  /*3a90*/  PRMT R89, R157, 0x8880, RZ ;  /* 0x000088809d597816 */ /* 0x008fca00000000ff */
[----:B------:R-:W-:-:S07]  /*3aa0*/  IMAD R22, R89, R156, RZ ;  /* 0x0000009c59167224 */ /* 0x000fce00078e02ff */
.L_x_121:
[----:B------:R-:W-:Y:S05]  /*3ab0*/  BSYNC B1 ;  /* 0x0000000000017941 */ /* 0x000fea0003800000 */
.L_x_120:
        /* <DEDUP_REMOVED lines=11> */
.L_x_123:
[----:B------:R-:W-:Y:S05]  /*3b70*/  BSYNC B1 ;  /* 0x0000000000017941 */ /* 0x000fea0003800000 */
.L_x_122:
[----:B------:R-:W-:Y:S01]  /*3b80*/  @!P4 IMAD R131, R131, R155, R22 ;  /* 0x0000009b8383c224 */ /* 0x000fe200078e0216 */
[----:B------:R-:W-:Y:S04]  /*3b90*/  BSSY B1, `(.L_x_124) ;  /* 0x0000006000017945 */ /* 0x000fe80003800000 */
[----:B------:R0:W-:Y:S01]  /*3ba0*/  @!P4 STG.E.U8 desc[UR36][R8.64+0x51], R131 ;  /* 0x000051830800c986 */ /* 0x0001e2000c101124 */
[----:B------:R-:W-:Y:S05]  /*3bb0*/  @P3 BRA `(.L_x_125) ;  /* 0x00000000000c3947 */ /* 0x000fea0003800000 */
[----:B--2---:R-:W3:Y:S02]  /*3bc0*/  LDG.E.U8 R157, desc[UR36][R162.64+0x58] ;  /* 0x00005824a29d7981 */ /* 0x004ee4000c1e1100 */
[----:B---3--:R-:W-:-:S05]  /*3bd0*/  PRMT R89, R157, 0x8880, RZ ;  /* 0x000088809d597816 */ /* 0x008fca00000000ff */
[----:B------:R-:W-:-:S07]  /*3be0*/  IMAD R22, R89, R156, RZ ;  /* 0x0000009c59167224 */ /* 0x000fce00078e02ff */
.L_x_125:
[----:B------:R-:W-:Y:S05]  /*3bf0*/  BSYNC B1 ;  /* 0x0000000000017941 */ /* 0x000fea0003800000 */
.L_x_124:
[----:B---3--:R-:W-:Y:S01]  /*3c00*/  @!P3 IMAD R89, R132, R155, R22 ;  /* 0x0000009b8459b224 */ /* 0x008fe200078e0216 */
[----:B------:R-:W-:Y:S04]  /*3c10*/  BSSY B1, `(.L_x_126) ;  /* 0x0000006000017945 */ /* 0x000fe80003800000 */
[----:B------:R3:W-:Y:S01]  /*3c20*/  @!P3 STG.E.U8 desc[UR36][R160.64+0x58], R89 ;  /* 0x00005859a000b986 */ /* 0x0007e2000c101124 */
[----:B------:R-:W-:Y:S05]  /*3c30*/  @P5 BRA `(.L_x_127) ;  /* 0x00000000000c5947 */ /* 0x000fea0003800000 */
[----:B--2---:R-:W3:Y:S02]  /*3c40*/  LDG.E.U8 R157, desc[UR36][R162.64+0x59] ;  /* 0x00005924a29d7981 */ /* 0x004ee4000c1e1100 */
[----:B---3--:R-:W-:-:S05]  /*3c50*/  PRMT R89, R157, 0x8880, RZ ;  /* 0x000088809d597816 */ /* 0x008fca00000000ff */
[----:B------:R-:W-:-:S07]  /*3c60*/  IMAD R22, R89, R156, RZ ;  /* 0x0000009c59167224 */ /* 0x000fce00078e02ff */
.L_x_127:
[----:B------:R-:W-:Y:S05]  /*3c70*/  BSYNC B1 ;  /* 0x0000000000017941 */ /* 0x000fea0003800000 */
.L_x_126:
[----:B------:R-:W-:Y:S01]  /*3c80*/  @!P5 IMAD R133, R133, R155, R22 ;  /* 0x0000009b8585d224 */ /* 0x000fe200078e0216 */
[----:B------:R-:W-:Y:S04]  /*3c90*/  BSSY B1, `(.L_x_128) ;  /* 0x0000006000017945 */ /* 0x000fe80003800000 */
[----:B------:R0:W-:Y:S01]  /*3ca0*/  @!P5 STG.E.U8 desc[UR36][R160.64+0x59], R133 ;  /* 0x00005985a000d986 */ /* 0x0001e2000c101124 */
[----:B------:R-:W-:Y:S05]  /*3cb0*/  @P2 BRA `(.L_x_129) ;  /* 0x00000000000c2947 */ /* 0x000fea0003800000 */
[----:B--2---:R-:W3:Y:S02]  /*3cc0*/  LDG.E.U8 R157, desc[UR36][R166.64+0x58] ;  /* 0x00005824a69d7981 */ /* 0x004ee4000c1e1100 */
[----:B---3--:R-:W-:-:S05]  /*3cd0*/  PRMT R89, R157, 0x8880, RZ ;  /* 0x000088809d597816 */ /* 0x008fca00000000ff */
[----:B------:R-:W-:-:S07]  /*3ce0*/  IMAD R22, R89, R156, RZ ;  /* 0x0000009c59167224 */ /* 0x000fce00078e02ff */
.L_x_129:
[----:B------:R-:W-:Y:S05]  /*3cf0*/  BSYNC B1 ;  /* 0x0000000000017941 */ /* 0x000fea0003800000 */
.L_x_128:
        /* <DEDUP_REMOVED lines=11> */
.L_x_131:
[----:B------:R-:W-:Y:S05]  /*3db0*/  BSYNC B1 ;  /* 0x0000000000017941 */ /* 0x000fea0003800000 */
.L_x_130:
[----:B------:R-:W-:Y:S01]  /*3dc0*/  @!P4 IMAD R135, R135, R155, R22 ;  /* 0x0000009b8787c224 */ /* 0x000fe200078e0216 */
[----:B------:R-:W-:Y:S04]  /*3dd0*/  BSSY B1, `(.L_x_132) ;  /* 0x0000006000017945 */ /* 0x000fe80003800000 */
[----:B------:R0:W-:Y:S01]  /*3de0*/  @!P4 STG.E.U8 desc[UR36][R8.64+0x59], R135 ;  /* 0x000059870800c986 */ /* 0x0001e2000c101124 */
[----:B------:R-:W-:Y:S05]  /*3df0*/  @P3 BRA `(.L_x_133) ;  /* 0x00000000000c3947 */ /* 0x000fea0003800000 */
[----:B--2---:R-:W3:Y:S02]  /*3e00*/  LDG.E.U8 R157, desc[UR36][R162.64+0x60] ;  /* 0x00006024a29d7981 */ /* 0x004ee4000c1e1100 */
[----:B---3--:R-:W-:-:S05]  /*3e10*/  PRMT R89, R157, 0x8880, RZ ;  /* 0x000088809d597816 */ /* 0x008fca00000000ff */
[----:B------:R-:W-:-:S07]  /*3e20*/  IMAD R22, R89, R156, RZ ;  /* 0x0000009c59167224 */ /* 0x000fce00078e02ff */
.L_x_133:
[----:B------:R-:W-:Y:S05]  /*3e30*/  BSYNC B1 ;  /* 0x0000000000017941 */ /* 0x000fea0003800000 */
.L_x_132:
[----:B---3--:R-:W-:Y:S01]  /*3e40*/  @!P3 IMAD R89, R136, R155, R22 ;  /* 0x0000009b8859b224 */ /* 0x008fe200078e0216 */
[----:B------:R-:W-:Y:S04]  /*3e50*/  BSSY B1, `(.L_x_134) ;  /* 0x0000006000017945 */ /* 0x000fe80003800000 */
[----:B------:R3:W-:Y:S01]  /*3e60*/  @!P3 STG.E.U8 desc[UR36][R160.64+0x60], R89 ;  /* 0x00006059a000b986 */ /* 0x0007e2000c101124 */
[----:B------:R-:W-:Y:S05]  /*3e70*/  @P5 BRA `(.L_x_135) ;  /* 0x00000000000c5947 */ /* 0x000fea0003800000 */
[----:B--2---:R-:W3:Y:S02]  /*3e80*/  LDG.E.U8 R157, desc[UR36][R162.64+0x61] ;  /* 0x00006124a29d7981 */ /* 0x004ee4000c1e1100 */
[----:B---3--:R-:W-:-:S05]  /*3e90*/  PRMT R89, R157, 0x8880, RZ ;  /* 0x000088809d597816 */ /* 0x008fca00000000ff */
[----:B------:R-:W-:-:S07]  /*3ea0*/  IMAD R22, R89, R156, RZ ;  /* 0x0000009c59167224 */ /* 0x000fce00078e02ff */
.L_x_135:
[----:B------:R-:W-:Y:S05]  /*3eb0*/  BSYNC B1 ;  /* 0x0000000000017941 */ /* 0x000fea0003800000 */
.L_x_134:
[----:B------:R-:W-:Y:S01]  /*3ec0*/  @!P5 IMAD R137, R137, R155, R22 ;  /* 0x0000009b8989d224 */ /* 0x000fe200078e0216 */
[----:B------:R-:W-:Y:S04]  /*3ed0*/  BSSY B1, `(.L_x_136) ;  /* 0x0000006000017945 */ /* 0x000fe80003800000 */
[----:B------:R0:W-:Y:S01]  /*3ee0*/  @!P5 STG.E.U8 desc[UR36][R160.64+0x61], R137 ;  /* 0x00006189a000d986 */ /* 0x0001e2000c101124 */
[----:B------:R-:W-:Y:S05]  /*3ef0*/  @P2 BRA `(.L_x_137) ;  /* 0x00000000000c2947 */ /* 0x000fea0003800000 */
[----:B--2---:R-:W3:Y:S02]  /*3f00*/  LDG.E.U8 R157, desc[UR36][R166.64+0x60] ;  /* 0x00006024a69d7981 */ /* 0x004ee4000c1e1100 */
[----:B---3--:R-:W-:-:S05]  /*3f10*/  PRMT R89, R157, 0x8880, RZ ;  /* 0x000088809d597816 */ /* 0x008fca00000000ff */
[----:B------:R-:W-:-:S07]  /*3f20*/  IMAD R22, R89, R156, RZ ;  /* 0x0000009c59167224 */ /* 0x000fce00078e02ff */
.L_x_137:
[----:B------:R-:W-:Y:S05]  /*3f30*/  BSYNC B1 ;  /* 0x0000000000017941 */ /* 0x000fea0003800000 */
.L_x_136:
        /* <DEDUP_REMOVED lines=11> */
.L_x_139:
[----:B------:R-:W-:Y:S05]  /*3ff0*/  BSYNC B1 ;  /* 0x0000000000017941 */ /* 0x000fea0003800000 */
.L_x_138:
[----:B------:R-:W-:Y:S01]  /*4000*/  @!P4 IMAD R139, R139, R155, R22 ;  /* 0x0000009b8b8bc224 */ /* 0x000fe200078e0216 */
[----:B------:R-:W-:Y:S04]  /*4010*/  BSSY B1, `(.L_x_140) ;  /* 0x0000006000017945 */ /* 0x000fe80003800000 */
[----:B------:R0:W-:Y:S01]  /*4020*/  @!P4 STG.E.U8 desc[UR36][R8.64+0x61], R139 ;  /* 0x0000618b0800c986 */ /* 0x0001e2000c101124 */
[----:B------:R-:W-:Y:S05]  /*4030*/  @P3 BRA `(.L_x_141) ;  /* 0x00000000000c3947 */ /* 0x000fea0003800000 */
[----:B--2---:R-:W3:Y:S02]  /*4040*/  LDG.E.U8 R157, desc[UR36][R162.64+0x68] ;  /* 0x00006824a29d7981 */ /* 0x004ee4000c1e1100 */
[----:B---3--:R-:W-:-:S05]  /*4050*/  PRMT R89, R157, 0x8880, RZ ;  /* 0x000088809d597816 */ /* 0x008fca00000000ff */
[----:B------:R-:W-:-:S07]  /*4060*/  IMAD R22, R89, R156, RZ ;  /* 0x0000009c59167224 */ /* 0x000fce00078e02ff */
.L_x_141:
[----:B------:R-:W-:Y:S05]  /*4070*/  BSYNC B1 ;  /* 0x0000000000017941 */ /* 0x000fea0003800000 */
.L_x_140:
[----:B---3--:R-:W-:Y:S01]  /*4080*/  @!P3 IMAD R89, R140, R155, R22 ;  /* 0x0000009b8c59b224 */ /* 0x008fe200078e0216 */
[----:B------:R-:W-:Y:S04]  /*4090*/  BSSY B1, `(.L_x_142) ;  /* 0x0000006000017945 */ /* 0x000fe80003800000 */
[----:B------:R3:W-:Y:S01]  /*40a0*/  @!P3 STG.E.U8 desc[UR36][R160.64+0x68], R89 ;  /* 0x00006859a000b986 */ /* 0x0007e2000c101124 */
[----:B------:R-:W-:Y:S05]  /*40b0*/  @P5 BRA `(.L_x_143) ;  /* 0x00000000000c5947 */ /* 0x000fea0003800000 */
[----:B--2---:R-:W3:Y:S02]  /*40c0*/  LDG.E.U8 R157, desc[UR36][R162.64+0x69] ;  /* 0x00006924a29d7981 */ /* 0x004ee4000c1e1100 */
[----:B---3--:R-:W-:-:S05]  /*40d0*/  PRMT R89, R157, 0x8880, RZ ;  /* 0x000088809d597816 */ /* 0x008fca00000000ff */
[----:B------:R-:W-:-:S07]  /*40e0*/  IMAD R22, R89, R156, RZ ;  /* 0x0000009c59167224 */ /* 0x000fce00078e02ff */
.L_x_143:
[----:B------:R-:W-:Y:S05]  /*40f0*/  BSYNC B1 ;  /* 0x0000000000017941 */ /* 0x000fea0003800000 */
.L_x_142:
[----:B------:R-:W-:Y:S01]  /*4100*/  @!P5 IMAD R141, R141, R155, R22 ;  /* 0x0000009b8d8dd224 */ /* 0x000fe200078e0216 */
[----:B------:R-:W-:Y:S04]  /*4110*/  BSSY B1, `(.L_x_144) ;  /* 0x0000006000017945 */ /* 0x000fe80003800000 */
[----:B------:R0:W-:Y:S01]  /*4120*/  @!P5 STG.E.U8 desc[UR36][R160.64+0x69], R141 ;  /* 0x0000698da000d986 */ /* 0x0001e2000c101124 */
[----:B------:R-:W-:Y:S05]  /*4130*/  @P2 BRA `(.L_x_145) ;  /* 0x00000000000c2947 */ /* 0x000fea0003800000 */
[----:B--2---:R-:W3:Y:S02]  /*4140*/  LDG.E.U8 R157, desc[UR36][R166.64+0x68] ;  /* 0x00006824a69d7981 */ /* 0x004ee4000c1e1100 */
[----:B---3--:R-:W-:-:S05]  /*4150*/  PRMT R89, R157, 0x8880, RZ ;  /* 0x000088809d597816 */ /* 0x008fca00000000ff */
[----:B------:R-:W-:-:S07]  /*4160*/  IMAD R22, R89, R156, RZ ;  /* 0x0000009c59167224 */ /* 0x000fce00078e02ff */
.L_x_145:
[----:B------:R-:W-:Y:S05]  /*4170*/  BSYNC B1 ;  /* 0x0000000000017941 */ /* 0x000fea0003800000 */
.L_x_144:
        /* <DEDUP_REMOVED lines=11> */
.L_x_147:
[----:B------:R-:W-:Y:S05]  /*4230*/  BSYNC B1 ;  /* 0x0000000000017941 */ /* 0x000fea0003800000 */
.L_x_146:
[----:B------:R-:W-:Y:S01]  /*4240*/  @!P4 IMAD R143, R143, R155, R22 ;  /* 0x0000009b8f8fc224 */ /* 0x000fe200078e0216 */
[----:B------:R-:W-:Y:S04]  /*4250*/  BSSY B1, `(.L_x_148) ;  /* 0x0000006000017945 */ /* 0x000fe80003800000 */
[----:B------:R0:W-:Y:S01]  /*4260*/  @!P4 STG.E.U8 desc[UR36][R8.64+0x69], R143 ;  /* 0x0000698f0800c986 */ /* 0x0001e2000c101124 */
[----:B------:R-:W-:Y:S05]  /*4270*/  @P3 BRA `(.L_x_149) ;  /* 0x00000000000c3947 */ /* 0x000fea0003800000 */
[----:B--2---:R-:W3:Y:S02]  /*4280*/  LDG.E.U8 R157, desc[UR36][R162.64+0x70] ;  /* 0x00007024a29d7981 */ /* 0x004ee4000c1e1100 */
[----:B---3--:R-:W-:-:S05]  /*4290*/  PRMT R89, R157, 0x8880, RZ ;  /* 0x000088809d597816 */ /* 0x008fca00000000ff */
[----:B------:R-:W-:-:S07]  /*42a0*/  IMAD R22, R89, R156, RZ ;  /* 0x0000009c59167224 */ /* 0x000fce00078e02ff */
.L_x_149:
[----:B------:R-:W-:Y:S05]  /*42b0*/  BSYNC B1 ;  /* 0x0000000000017941 */ /* 0x000fea0003800000 */
.L_x_148:
[----:B---3--:R-:W-:Y:S01]  /*42c0*/  @!P3 IMAD R89, R144, R155, R22 ;  /* 0x0000009b9059b224 */ /* 0x008fe200078e0216 */
[----:B------:R-:W-:Y:S04]  /*42d0*/  BSSY B1, `(.L_x_150) ;  /* 0x0000006000017945 */ /* 0x000fe80003800000 */
[----:B------:R3:W-:Y:S01]  /*42e0*/  @!P3 STG.E.U8 desc[UR36][R160.64+0x70], R89 ;  /* 0x00007059a000b986 */ /* 0x0007e2000c101124 */
[----:B------:R-:W-:Y:S05]  /*42f0*/  @P5 BRA `(.L_x_151) ;  /* 0x00000000000c5947 */ /* 0x000fea0003800000 */
[----:B--2---:R-:W3:Y:S02]  /*4300*/  LDG.E.U8 R157, desc[UR36][R162.64+0x71] ;  /* 0x00007124a29d7981 */ /* 0x004ee4000c1e1100 */
[----:B---3--:R-:W-:-:S05]  /*4310*/  PRMT R89, R157, 0x8880, RZ ;  /* 0x000088809d597816 */ /* 0x008fca00000000ff */
[----:B------:R-:W-:-:S07]  /*4320*/  IMAD R22, R89, R156, RZ ;  /* 0x0000009c59167224 */ /* 0x000fce00078e02ff */
.L_x_151:
[----:B------:R-:W-:Y:S05]  /*4330*/  BSYNC B1 ;  /* 0x0000000000017941 */ /* 0x000fea0003800000 */
.L_x_150:
[----:B------:R-:W-:Y:S01]  /*4340*/  @!P5 IMAD R145, R145, R155, R22 ;  /* 0x0000009b9191d224 */ /* 0x000fe200078e0216 */
[----:B------:R-:W-:Y:S04]  /*4350*/  BSSY B1, `(.L_x_152) ;  /* 0x0000006000017945 */ /* 0x000fe80003800000 */
[----:B------:R0:W-:Y:S01]  /*4360*/  @!P5 STG.E.U8 desc[UR36][R160.64+0x71], R145 ;  /* 0x00007191a000d986 */ /* 0x0001e2000c101124 */
[----:B------:R-:W-:Y:S05]  /*4370*/  @P2 BRA `(.L_x_153) ;  /* 0x00000000000c2947 */ /* 0x000fea0003800000 */
[----:B--2---:R-:W3:Y:S02]  /*4380*/  LDG.E.U8 R157, desc[UR36][R166.64+0x70] ;  /* 0x00007024a69d7981 */ /* 0x004ee4000c1e1100 */
[----:B---3--:R-:W-:-:S05]  /*4390*/  PRMT R89, R157, 0x8880, RZ ;  /* 0x000088809d597816 */ /* 0x008fca00000000ff */
[----:B------:R-:W-:-:S07]  /*43a0*/  IMAD R22, R89, R156, RZ ;  /* 0x0000009c59167224 */ /* 0x000fce00078e02ff */
.L_x_153:
[----:B------:R-:W-:Y:S05]  /*43b0*/  BSYNC B1 ;  /* 0x0000000000017941 */ /* 0x000fea0003800000 */
.L_x_152:
[C---:B------:R-:W-:Y:S01]  /*43c0*/  ISETP.LT.OR P4, PT, R3.reuse, 0x72, !P1 ;  /* 0x000000720300780c */ /* 0x040fe20004f81670 */
[----:B---3--:R-:W-:Y:S01]  /*43d0*/  @!P2 IMAD R89, R146, R155, R22 ;  /* 0x0000009b9259a224 */ /* 0x008fe200078e0216 */
[----:B------:R-:W-:Y:S01]  /*43e0*/  BSSY B1, `(.L_x_154) ;  /* 0x000000b000017945 */ /* 0x000fe20003800000 */
[----:B------:R-:W-:Y:S02]  /*43f0*/  ISETP.LT.OR P3, PT, R3, 0x79, !P0 ;  /* 0x000000790300780c */ /* 0x000fe40004761670 */
[----:B------:R-:W-:Y:S01]  /*4400*/  IADD3 R153, P5, R153, 0x80, RZ ;  /* 0x0000008099997810 */ /* 0x000fe20007fbe0ff */
[----:B------:R3:W-:Y:S01]  /*4410*/  @!P2 STG.E.U8 desc[UR36][R8.64+0x70], R89 ;  /* 0x000070590800a986 */ /* 0x0007e2000c101124 */
[C---:B------:R-:W-:Y:S02]  /*4420*/  ISETP.LT.OR P2, PT, R3.reuse, 0x79, !P1 ;  /* 0x000000790300780c */ /* 0x040fe40004f41670 */
[C---:B------:R-:W-:Y:S02]  /*4430*/  ISETP.LT.OR P0, PT, R3.reuse, 0x7a, !P0 ;  /* 0x0000007a0300780c */ /* 0x040fe40004701670 */
[----:B------:R-:W-:-:S02]  /*4440*/  ISETP.LT.OR P1, PT, R3, 0x7a, !P1 ;  /* 0x0000007a0300780c */ /* 0x000fc40004f21670 */
[----:B------:R-:W-:Y:S11]  /*4450*/  @P4 BRA `(.L_x_155) ;  /* 0x00000000000c4947 */ /* 0x000ff60003800000 */
[----:B--2---:R-:W3:Y:S02]  /*4460*/  LDG.E.U8 R157, desc[UR36][R166.64+0x71] ;  /* 0x00007124a69d7981 */ /* 0x004ee4000c1e1100 */
[----:B---3--:R-:W-:-:S05]  /*4470*/  PRMT R89, R157, 0x8880, RZ ;  /* 0x000088809d597816 */ /* 0x008fca00000000ff */
[----:B------:R-:W-:-:S07]  /*4480*/  IMAD R22, R89, R156, RZ ;  /* 0x0000009c59167224 */ /* 0x000fce00078e02ff */
.L_x_155:
[----:B------:R-:W-:Y:S05]  /*4490*/  BSYNC B1 ;  /* 0x0000000000017941 */ /* 0x000fea0003800000 */
.L_x_154:
[----:B------:R-:W-:Y:S01]  /*44a0*/  @!P4 IMAD R147, R147, R155, R22 ;  /* 0x0000009b9393c224 */ /* 0x000fe200078e0216 */
[----:B------:R-:W-:Y:S04]  /*44b0*/  BSSY B1, `(.L_x_156) ;  /* 0x0000006000017945 */ /* 0x000fe80003800000 */
[----:B------:R0:W-:Y:S01]  /*44c0*/  @!P4 STG.E.U8 desc[UR36][R8.64+0x71], R147 ;  /* 0x000071930800c986 */ /* 0x0001e2000c101124 */
[----:B------:R-:W-:Y:S05]  /*44d0*/  @P3 BRA `(.L_x_157) ;  /* 0x00000000000c3947 */ /* 0x000fea0003800000 */
[----:B--2---:R-:W3:Y:S02]  /*44e0*/  LDG.E.U8 R157, desc[UR36][R162.64+0x78] ;  /* 0x00007824a29d7981 */ /* 0x004ee4000c1e1100 */
[----:B---3--:R-:W-:-:S05]  /*44f0*/  PRMT R89, R157, 0x8880, RZ ;  /* 0x000088809d597816 */ /* 0x008fca00000000ff */
[----:B------:R-:W-:-:S07]  /*4500*/  IMAD R22, R89, R156, RZ ;  /* 0x0000009c59167224 */ /* 0x000fce00078e02ff */
.L_x_157:
[----:B------:R-:W-:Y:S05]  /*4510*/  BSYNC B1 ;  /* 0x0000000000017941 */ /* 0x000fea0003800000 */
.L_x_156:
[----:B---3--:R-:W-:Y:S01]  /*4520*/  @!P3 IMAD R89, R148, R155, R22 ;  /* 0x0000009b9459b224 */ /* 0x008fe200078e0216 */
[----:B------:R-:W-:Y:S01]  /*4530*/  BSSY B1, `(.L_x_158) ;  /* 0x0000007000017945 */ /* 0x000fe20003800000 */
[----:B----4-:R-:W-:-:S03]  /*4540*/  IMAD.X R91, RZ, RZ, R5, P5 ;  /* 0x000000ffff5b7224 */ /* 0x010fc600028e0605 */
[----:B------:R3:W-:Y:S01]  /*4550*/  @!P3 STG.E.U8 desc[UR36][R160.64+0x78], R89 ;  /* 0x00007859a000b986 */ /* 0x0007e2000c101124 */
[----:B------:R-:W-:Y:S05]  /*4560*/  @P0 BRA `(.L_x_159) ;  /* 0x00000000000c0947 */ /* 0x000fea0003800000 */
[----:B--2---:R-:W2:Y:S02]  /*4570*/  LDG.E.U8 R157, desc[UR36][R162.64+0x79] ;  /* 0x00007924a29d7981 */ /* 0x004ea4000c1e1100 */
[----:B--2---:R-:W-:-:S05]  /*4580*/  PRMT R5, R157, 0x8880, RZ ;  /* 0x000088809d057816 */ /* 0x004fca00000000ff */
[----:B------:R-:W-:-:S07]  /*4590*/  IMAD R22, R5, R156, RZ ;  /* 0x0000009c05167224 */ /* 0x000fce00078e02ff */
.L_x_159:
[----:B------:R-:W-:Y:S05]  /*45a0*/  BSYNC B1 ;  /* 0x0000000000017941 */ /* 0x000fea0003800000 */
.L_x_158:
[----:B------:R-:W-:Y:S01]  /*45b0*/  @!P0 IMAD R149, R149, R155, R22 ;  /* 0x0000009b95958224 */ /* 0x000fe200078e0216 */
[----:B------:R-:W-:Y:S01]  /*45c0*/  BSSY B1, `(.L_x_160) ;  /* 0x0000007000017945 */ /* 0x000fe20003800000 */
[----:B------:R-:W-:-:S03]  /*45d0*/  IMAD R4, R91, R158, RZ ;  /* 0x0000009e5b047224 */ /* 0x000fc600078e02ff */
[----:B------:R4:W-:Y:S01]  /*45e0*/  @!P0 STG.E.U8 desc[UR36][R160.64+0x79], R149 ;  /* 0x00007995a0008986 */ /* 0x0009e2000c101124 */
[----:B------:R-:W-:Y:S05]  /*45f0*/  @P2 BRA `(.L_x_161) ;  /* 0x00000000000c2947 */ /* 0x000fea0003800000 */
[----:B--2---:R-:W2:Y:S02]  /*4600*/  LDG.E.U8 R157, desc[UR36][R166.64+0x78] ;  /* 0x00007824a69d7981 */ /* 0x004ea4000c1e1100 */
[----:B--2---:R-:W-:-:S05]  /*4610*/  PRMT R5, R157, 0x8880, RZ ;  /* 0x000088809d057816 */ /* 0x004fca00000000ff */
[----:B------:R-:W-:-:S07]  /*4620*/  IMAD R22, R5, R156, RZ ;  /* 0x0000009c05167224 */ /* 0x000fce00078e02ff */
.L_x_161:
[----:B------:R-:W-:Y:S05]  /*4630*/  BSYNC B1 ;  /* 0x0000000000017941 */ /* 0x000fea0003800000 */
.L_x_160:
[----:B------:R-:W-:Y:S01]  /*4640*/  @!P2 IMAD R5, R150, R155, R22 ;  /* 0x0000009b9605a224 */ /* 0x000fe200078e0216 */
[----:B------:R-:W-:Y:S01]  /*4650*/  BSSY B1, `(.L_x_162) ;  /* 0x0000009000017945 */ /* 0x000fe20003800000 */
[C---:B---3--:R-:W-:Y:S02]  /*4660*/  IMAD R89, R153.reuse, R159, R4 ;  /* 0x0000009f99597224 */ /* 0x048fe400078e0204 */
[CC--:B------:R-:W-:Y:S01]  /*4670*/  IMAD.WIDE.U32 R164, R153.reuse, R158.reuse, R164 ;  /* 0x0000009e99a47225 */ /* 0x0c0fe200078e00a4 */
[----:B------:R3:W-:Y:S03]  /*4680*/  @!P2 STG.E.U8 desc[UR36][R8.64+0x78], R5 ;  /* 0x000078050800a986 */ /* 0x0007e6000c101124 */
[----:B------:R-:W-:Y:S01]  /*4690*/  IMAD.WIDE.U32 R158, R153, R158, R20 ;  /* 0x0000009e999e7225 */ /* 0x000fe200078e0014 */
[----:B------:R-:W-:Y:S06]  /*46a0*/  @P1 BRA `(.L_x_163) ;  /* 0x00000000000c1947 */ /* 0x000fec0003800000 */
[----:B--2---:R-:W3:Y:S02]  /*46b0*/  LDG.E.U8 R157, desc[UR36][R166.64+0x79] ;  /* 0x00007924a69d7981 */ /* 0x004ee4000c1e1100 */
[----:B---3--:R-:W-:-:S05]  /*46c0*/  PRMT R5, R157, 0x8880, RZ ;  /* 0x000088809d057816 */ /* 0x008fca00000000ff */
[----:B------:R-:W-:-:S07]  /*46d0*/  IMAD R22, R5, R156, RZ ;  /* 0x0000009c05167224 */ /* 0x000fce00078e02ff */
.L_x_163:
[----:B------:R-:W-:Y:S05]  /*46e0*/  BSYNC B1 ;  /* 0x0000000000017941 */ /* 0x000fea0003800000 */
.L_x_162:
[----:B------:R-:W-:Y:S01]  /*46f0*/  @!P1 IMAD R151, R151, R155, R22 ;  /* 0x0000009b97979224 */ /* 0x000fe200078e0216 */
[----:B------:R-:W-:Y:S01]  /*4700*/  ISETP.GE.AND P2, PT, R0, 0x81, PT ;  /* 0x000000810000780c */ /* 0x000fe20003f46270 */
[----:B------:R-:W-:Y:S01]  /*4710*/  BSSY B1, `(.L_x_164) ;  /* 0x000000c000017945 */ /* 0x000fe20003800000 */
[----:B------:R-:W-:Y:S02]  /*4720*/  IADD3 R4, P5, R158, R12, RZ ;  /* 0x0000000c9e047210 */ /* 0x000fe40007fbe0ff */
[----:B------:R0:W-:Y:S01]  /*4730*/  @!P1 STG.E.U8 desc[UR36][R8.64+0x79], R151 ;  /* 0x0000799708009986 */ /* 0x0001e2000c101124 */
[----:B------:R-:W-:Y:S02]  /*4740*/  ISETP.LT.OR P1, PT, R3, 0x1, !P2 ;  /* 0x000000010300780c */ /* 0x000fe40005721670 */
[----:B---3--:R-:W-:Y:S02]  /*4750*/  IADD3.X R5, R13, R159, R89, P5, !PT ;  /* 0x0000009f0d057210 */ /* 0x008fe40002ffe459 */
[----:B------:R-:W-:-:S02]  /*4760*/  ISETP.GE.AND P0, PT, R0, 0x89, PT ;  /* 0x000000890000780c */ /* 0x000fc40003f06270 */
[----:B------:R-:W-:Y:S02]  /*4770*/  IADD3 R12, P4, P3, R14, R12, R164 ;  /* 0x0000000c0e0c7210 */ /* 0x000fe40007b9e0a4 */
[----:B------:R-:W-:-:S05]  /*4780*/  ISETP.LT.OR P5, PT, R3, 0x2, !P2 ;  /* 0x000000020300780c */ /* 0x000fca00057a1670 */
[----:B0-----:R-:W-:Y:S08]  /*4790*/  @P1 BRA `(.L_x_165) ;  /* 0x00000000000c1947 */ /* 0x001ff00003800000 */
[----:B--2---:R-:W2:Y:S02]  /*47a0*/  LDG.E.U8 R157, desc[UR36][R4.64] ;  /* 0x00000024049d7981 */ /* 0x004ea4000c1e1100 */
[----:B--2---:R-:W-:-:S05]  /*47b0*/  PRMT R9, R157, 0x8880, RZ ;  /* 0x000088809d097816 */ /* 0x004fca00000000ff */
[----:B------:R-:W-:-:S07]  /*47c0*/  IMAD R22, R9, R156, RZ ;  /* 0x0000009c09167224 */ /* 0x000fce00078e02ff */
.L_x_165:
[----:B------:R-:W-:Y:S05]  /*47d0*/  BSYNC B1 ;  /* 0x0000000000017941 */ /* 0x000fea0003800000 */
.L_x_164:
[----:B------:R-:W-:Y:S01]  /*47e0*/  @!P1 IMAD R9, R24, R155, R22 ;  /* 0x0000009b18099224 */ /* 0x000fe200078e0216 */
[----:B------:R-:W-:Y:S01]  /*47f0*/  BSSY B1, `(.L_x_166) ;  /* 0x0000007000017945 */ /* 0x000fe20003800000 */
[----:B------:R-:W-:-:S03]  /*4800*/  IMAD.IADD R164, R89, 0x1, R165 ;  /* 0x0000000159a47824 */ /* 0x000fc600078e02a5 */
[----:B------:R0:W-:Y:S01]  /*4810*/  @!P1 STG.E.U8 desc[UR36][R6.64], R9 ;  /* 0x0000000906009986 */ /* 0x0001e2000c101124 */
[----:B------:R-:W-:Y:S05]  /*4820*/  @P5 BRA `(.L_x_167) ;  /* 0x00000000000c5947 */ /* 0x000fea0003800000 */
[----:B--2---:R-:W0:Y:S02]  /*4830*/  LDG.E.U8 R157, desc[UR36][R4.64+0x1] ;  /* 0x00000124049d7981 */ /* 0x004e24000c1e1100 */
[----:B0-----:R-:W-:-:S05]  /*4840*/  PRMT R9, R157, 0x8880, RZ ;  /* 0x000088809d097816 */ /* 0x001fca00000000ff */
[----:B------:R-:W-:-:S07]  /*4850*/  IMAD R22, R9, R156, RZ ;  /* 0x0000009c09167224 */ /* 0x000fce00078e02ff */
.L_x_167:
[----:B------:R-:W-:Y:S05]  /*4860*/  BSYNC B1 ;  /* 0x0000000000017941 */ /* 0x000fea0003800000 */
.L_x_166:
[----:B------:R-:W-:Y:S01]  /*4870*/  ISETP.LT.OR P1, PT, R3, 0x1, !P0 ;  /* 0x000000010300780c */ /* 0x000fe20004721670 */
[----:B------:R-:W-:Y:S01]  /*4880*/  @!P5 IMAD R25, R25, R155, R22 ;  /* 0x0000009b1919d224 */ /* 0x000fe200078e0216 */
[----:B------:R-:W-:Y:S01]  /*4890*/  BSSY B1, `(.L_x_168) ;  /* 0x000000a000017945 */ /* 0x000fe20003800000 */
[----:B------:R-:W-:Y:S02]  /*48a0*/  IADD3.X R13, R21, R13, R164, P4, P3 ;  /* 0x0000000d150d7210 */ /* 0x000fe400027e64a4 */
[C---:B------:R-:W-:Y:S01]  /*48b0*/  ISETP.LT.OR P4, PT, R3.reuse, 0x2, !P0 ;  /* 0x000000020300780c */ /* 0x040fe20004781670 */
[----:B------:R3:W-:Y:S01]  /*48c0*/  @!P5 STG.E.U8 desc[UR36][R6.64+0x1], R25 ;  /* 0x000001190600d986 */ /* 0x0007e2000c101124 */
[C---:B------:R-:W-:Y:S02]  /*48d0*/  ISETP.LT.OR P5, PT, R3.reuse, 0x9, !P2 ;  /* 0x000000090300780c */ /* 0x040fe400057a1670 */
[----:B------:R-:W-:-:S04]  /*48e0*/  ISETP.LT.OR P3, PT, R3, 0xa, !P2 ;  /* 0x0000000a0300780c */ /* 0x000fc80005761670 */
[----:B------:R-:W-:Y:S09]  /*48f0*/  @P1 BRA `(.L_x_169) ;  /* 0x00000000000c1947 */ /* 0x000ff20003800000 */
[----:B--2---:R-:W0:Y:S02]  /*4900*/  LDG.E.U8 R157, desc[UR36][R12.64] ;  /* 0x000000240c9d7981 */ /* 0x004e24000c1e1100 */
[----:B0-----:R-:W-:-:S05]  /*4910*/  PRMT R9, R157, 0x8880, RZ ;  /* 0x000088809d097816 */ /* 0x001fca00000000ff */
[----:B------:R-:W-:-:S07]  /*4920*/  IMAD R22, R9, R156, RZ ;  /* 0x0000009c09167224 */ /* 0x000fce00078e02ff */
.L_x_169:
[----:B------:R-:W-:Y:S05]  /*4930*/  BSYNC B1 ;  /* 0x0000000000017941 */ /* 0x000fea0003800000 */
.L_x_168:
[----:B0-----:R-:W-:Y:S01]  /*4940*/  @!P1 IMAD R9, R26, R155, R22 ;  /* 0x0000009b1a099224 */ /* 0x001fe200078e0216 */
[----:B------:R-:W-:Y:S04]  /*4950*/  BSSY B1, `(.L_x_170) ;  /* 0x0000006000017945 */ /* 0x000fe80003800000 */
[----:B------:R0:W-:Y:S01]  /*4960*/  @!P1 STG.E.U8 desc[UR36][R10.64], R9 ;  /* 0x000000090a009986 */ /* 0x0001e2000c101124 */
[----:B------:R-:W-:Y:S05]  /*4970*/  @P4 BRA `(.L_x_171) ;  /* 0x00000000000c4947 */ /* 0x000fea0003800000 */
[----:B--2---:R-:W0:Y:S02]  /*4980*/  LDG.E.U8 R157, desc[UR36][R12.64+0x1] ;  /* 0x000001240c9d7981 */ /* 0x004e24000c1e1100 */
[----:B0-----:R-:W-:-:S05]  /*4990*/  PRMT R9, R157, 0x8880, RZ ;  /* 0x000088809d097816 */ /* 0x001fca00000000ff */
[----:B------:R-:W-:-:S07]  /*49a0*/  IMAD R22, R9, R156, RZ ;  /* 0x0000009c09167224 */ /* 0x000fce00078e02ff */
.L_x_171:
[----:B------:R-:W-:Y:S05]  /*49b0*/  BSYNC B1 ;  /* 0x0000000000017941 */ /* 0x000fea0003800000 */
.L_x_170:
[----:B------:R-:W-:Y:S01]  /*49c0*/  @!P4 IMAD R27, R27, R155, R22 ;  /* 0x0000009b1b1bc224 */ /* 0x000fe200078e0216 */
[----:B------:R-:W-:Y:S04]  /*49d0*/  BSSY B1, `(.L_x_172) ;  /* 0x0000006000017945 */ /* 0x000fe80003800000 */
[----:B------:R0:W-:Y:S01]  /*49e0*/  @!P4 STG.E.U8 desc[UR36][R10.64+0x1], R27 ;  /* 0x0000011b0a00c986 */ /* 0x0001e2000c101124 */
[----:B------:R-:W-:Y:S05]  /*49f0*/  @P5 BRA `(.L_x_173) ;  /* 0x00000000000c5947 */ /* 0x000fea0003800000 */
[----:B--2---:R-:W0:Y:S02]  /*4a00*/  LDG.E.U8 R157, desc[UR36][R4.64+0x8] ;  /* 0x00000824049d7981 */ /* 0x004e24000c1e1100 */
[----:B0-----:R-:W-:-:S05]  /*4a10*/  PRMT R9, R157, 0x8880, RZ ;  /* 0x000088809d097816 */ /* 0x001fca00000000ff */
[----:B------:R-:W-:-:S07]  /*4a20*/  IMAD R22, R9, R156, RZ ;  /* 0x0000009c09167224 */ /* 0x000fce00078e02ff */
.L_x_173:
[----:B------:R-:W-:Y:S05]  /*4a30*/  BSYNC B1 ;  /* 0x0000000000017941 */ /* 0x000fea0003800000 */
.L_x_172:
[----:B0-----:R-:W-:Y:S01]  /*4a40*/  @!P5 IMAD R9, R28, R155, R22 ;  /* 0x0000009b1c09d224 */ /* 0x001fe200078e0216 */
[----:B------:R-:W-:Y:S04]  /*4a50*/  BSSY B1, `(.L_x_174) ;  /* 0x0000006000017945 */ /* 0x000fe80003800000 */
[----:B------:R0:W-:Y:S01]  /*4a60*/  @!P5 STG.E.U8 desc[UR36][R6.64+0x8], R9 ;  /* 0x000008090600d986 */ /* 0x0001e2000c101124 */
[----:B------:R-:W-:Y:S05]  /*4a70*/  @P3 BRA `(.L_x_175) ;  /* 0x00000000000c3947 */ /* 0x000fea0003800000 */
[----:B--2---:R-:W0:Y:S02]  /*4a80*/  LDG.E.U8 R157, desc[UR36][R4.64+0x9] ;  /* 0x00000924049d7981 */ /* 0x004e24000c1e1100 */
[----:B0-----:R-:W-:-:S05]  /*4a90*/  PRMT R9, R157, 0x8880, RZ ;  /* 0x000088809d097816 */ /* 0x001fca00000000ff */
[----:B------:R-:W-:-:S07]  /*4aa0*/  IMAD R22, R9, R156, RZ ;  /* 0x0000009c09167224 */ /* 0x000fce00078e02ff */
.L_x_175:
[----:B------:R-:W-:Y:S05]  /*4ab0*/  BSYNC B1 ;  /* 0x0000000000017941 */ /* 0x000fea0003800000 */
.L_x_174:
[----:B------:R-:W-:Y:S01]  /*4ac0*/  ISETP.LT.OR P5, PT, R3, 0x9, !P0 ;  /* 0x000000090300780c */ /* 0x000fe200047a1670 */
[----:B------:R-:W-:Y:S01]  /*4ad0*/  @!P3 IMAD R29, R29, R155, R22 ;  /* 0x0000009b1d1db224 */ /* 0x000fe200078e0216 */
[----:B------:R-:W-:Y:S01]  /*4ae0*/  BSSY B1, `(.L_x_176) ;  /* 0x0000009000017945 */ /* 0x000fe20003800000 */
[C---:B------:R-:W-:Y:S02]  /*4af0*/  ISETP.LT.OR P4, PT, R3.reuse, 0xa, !P0 ;  /* 0x0000000a0300780c */ /* 0x040fe40004781670 */
[C---:B------:R-:W-:Y:S01]  /*4b00*/  ISETP.LT.OR P1, PT, R3.reuse, 0x12, !P2 ;  /* 0x000000120300780c */ /* 0x040fe20005721670 */
[----:B------:R0:W-:Y:S01]  /*4b10*/  @!P3 STG.E.U8 desc[UR36][R6.64+0x9], R29 ;  /* 0x0000091d0600b986 */ /* 0x0001e2000c101124 */
[----:B------:R-:W-:-:S06]  /*4b20*/  ISETP.LT.OR P3, PT, R3, 0x11, !P2 ;  /* 0x000000110300780c */ /* 0x000fcc0005761670 */
[----:B------:R-:W-:Y:S07]  /*4b30*/  @P5 BRA `(.L_x_177) ;  /* 0x00000000000c5947 */ /* 0x000fee0003800000 */
[----:B--2---:R-:W0:Y:S02]  /*4b40*/  LDG.E.U8 R157, desc[UR36][R12.64+0x8] ;  /* 0x000008240c9d7981 */ /* 0x004e24000c1e1100 */
[----:B0-----:R-:W-:-:S05]  /*4b50*/  PRMT R9, R157, 0x8880, RZ ;  /* 0x000088809d097816 */ /* 0x001fca00000000ff */
[----:B------:R-:W-:-:S07]  /*4b60*/  IMAD R22, R9, R156, RZ ;  /* 0x0000009c09167224 */ /* 0x000fce00078e02ff */
.L_x_177:
[----:B------:R-:W-:Y:S05]  /*4b70*/  BSYNC B1 ;  /* 0x0000000000017941 */ /* 0x000fea0003800000 */
.L_x_176:
[----:B0-----:R-:W-:Y:S01]  /*4b80*/  @!P5 IMAD R9, R30, R155, R22 ;  /* 0x0000009b1e09d224 */ /* 0x001fe200078e0216 */
[----:B------:R-:W-:Y:S04]  /*4b90*/  BSSY B1, `(.L_x_178) ;  /* 0x0000006000017945 */ /* 0x000fe80003800000 */
[----:B------:R0:W-:Y:S01]  /*4ba0*/  @!P5 STG.E.U8 desc[UR36][R10.64+0x8], R9 ;  /* 0x000008090a00d986 */ /* 0x0001e2000c101124 */
[----:B------:R-:W-:Y:S05]  /*4bb0*/  @P4 BRA `(.L_x_179) ;  /* 0x00000000000c4947 */ /* 0x000fea0003800000 */
[----:B--2---:R-:W0:Y:S02]  /*4bc0*/  LDG.E.U8 R157, desc[UR36][R12.64+0x9] ;  /* 0x000009240c9d7981 */ /* 0x004e24000c1e1100 */
[----:B0-----:R-:W-:-:S05]  /*4bd0*/  PRMT R9, R157, 0x8880, RZ ;  /* 0x000088809d097816 */ /* 0x001fca00000000ff */
[----:B------:R-:W-:-:S07]  /*4be0*/  IMAD R22, R9, R156, RZ ;  /* 0x0000009c09167224 */ /* 0x000fce00078e02ff */
.L_x_179:
[----:B------:R-:W-:Y:S05]  /*4bf0*/  BSYNC B1 ;  /* 0x0000000000017941 */ /* 0x000fea0003800000 */
.L_x_178:
[----:B------:R-:W-:Y:S01]  /*4c00*/  @!P4 IMAD R31, R31, R155, R22 ;  /* 0x0000009b1f1fc224 */ /* 0x000fe200078e0216 */
[----:B------:R-:W-:Y:S04]  /*4c10*/  BSSY B1, `(.L_x_180) ;  /* 0x0000006000017945 */ /* 0x000fe80003800000 */
[----:B------:R0:W-:Y:S01]  /*4c20*/  @!P4 STG.E.U8 desc[UR36][R10.64+0x9], R31 ;  /* 0x0000091f0a00c986 */ /* 0x0001e2000c101124 */
[----:B------:R-:W-:Y:S05]  /*4c30*/  @P3 BRA `(.L_x_181) ;  /* 0x00000000000c3947 */ /* 0x000fea0003800000 */
[----:B--2---:R-:W0:Y:S02]  /*4c40*/  LDG.E.U8 R157, desc[UR36][R4.64+0x10] ;  /* 0x00001024049d7981 */ /* 0x004e24000c1e1100 */
[----:B0-----:R-:W-:-:S05]  /*4c50*/  PRMT R9, R157, 0x8880, RZ ;  /* 0x000088809d097816 */ /* 0x001fca00000000ff */
[----:B------:R-:W-:-:S07]  /*4c60*/  IMAD R22, R9, R156, RZ ;  /* 0x0000009c09167224 */ /* 0x000fce00078e02ff */
.L_x_181:
[----:B------:R-:W-:Y:S05]  /*4c70*/  BSYNC B1 ;  /* 0x0000000000017941 */ /* 0x000fea0003800000 */
.L_x_180:
[----:B0-----:R-:W-:Y:S01]  /*4c80*/  @!P3 IMAD R9, R32, R155, R22 ;  /* 0x0000009b2009b224 */ /* 0x001fe200078e0216 */
[----:B------:R-:W-:Y:S04]  /*4c90*/  BSSY B1, `(.L_x_182) ;  /* 0x0000006000017945 */ /* 0x000fe80003800000 */
[----:B------:R0:W-:Y:S01]  /*4ca0*/  @!P3 STG.E.U8 desc[UR36][R6.64+0x10], R9 ;  /* 0x000010090600b986 */ /* 0x0001e2000c101124 */
[----:B------:R-:W-:Y:S05]  /*4cb0*/  @P1 BRA `(.L_x_183) ;  /* 0x00000000000c1947 */ /* 0x000fea0003800000 */
[----:B--2---:R-:W0:Y:S02]  /*4cc0*/  LDG.E.U8 R157, desc[UR36][R4.64+0x11] ;  /* 0x00001124049d7981 */ /* 0x004e24000c1e1100 */
[----:B0-----:R-:W-:-:S05]  /*4cd0*/  PRMT R9, R157, 0x8880, RZ ;  /* 0x000088809d097816 */ /* 0x001fca00000000ff */
[----:B------:R-:W-:-:S07]  /*4ce0*/  IMAD R22, R9, R156, RZ ;  /* 0x0000009c09167224 */ /* 0x000fce00078e02ff */
.L_x_183:
[----:B------:R-:W-:Y:S05]  /*4cf0*/  BSYNC B1 ;  /* 0x0000000000017941 */ /* 0x000fea0003800000 */
.L_x_182:
        /* <DEDUP_REMOVED lines=11> */
.L_x_185:
[----:B------:R-:W-:Y:S05]  /*4db0*/  BSYNC B1 ;  /* 0x0000000000017941 */ /* 0x000fea0003800000 */
.L_x_184:
[----:B0-----:R-:W-:Y:S01]  /*4dc0*/  @!P4 IMAD R9, R34, R155, R22 ;  /* 0x0000009b2209c224 */ /* 0x001fe200078e0216 */
[----:B------:R-:W-:Y:S04]  /*4dd0*/  BSSY B1, `(.L_x_186) ;  /* 0x0000006000017945 */ /* 0x000fe80003800000 */
[----:B------:R0:W-:Y:S01]  /*4de0*/  @!P4 STG.E.U8 desc[UR36][R10.64+0x10], R9 ;  /* 0x000010090a00c986 */ /* 0x0001e2000c101124 */
[----:B------:R-:W-:Y:S05]  /*4df0*/  @P3 BRA `(.L_x_187) ;  /* 0x00000000000c3947 */ /* 0x000fea0003800000 */
[----:B--2---:R-:W0:Y:S02]  /*4e00*/  LDG.E.U8 R157, desc[UR36][R12.64+0x11] ;  /* 0x000011240c9d7981 */ /* 0x004e24000c1e1100 */
[----:B0-----:R-:W-:-:S05]  /*4e10*/  PRMT R9, R157, 0x8880, RZ ;  /* 0x000088809d097816 */ /* 0x001fca00000000ff */
[----:B------:R-:W-:-:S07]  /*4e20*/  IMAD R22, R9, R156, RZ ;  /* 0x0000009c09167224 */ /* 0x000fce00078e02ff */
.L_x_187:
[----:B------:R-:W-:Y:S05]  /*4e30*/  BSYNC B1 ;  /* 0x0000000000017941 */ /* 0x000fea0003800000 */
.L_x_186:
[----:B------:R-:W-:Y:S01]  /*4e40*/  @!P3 IMAD R35, R35, R155, R22 ;  /* 0x0000009b2323b224 */ /* 0x000fe200078e0216 */
[----:B------:R-:W-:Y:S04]  /*4e50*/  BSSY B1, `(.L_x_188) ;  /* 0x0000006000017945 */ /* 0x000fe80003800000 */
[----:B------:R0:W-:Y:S01]  /*4e60*/  @!P3 STG.E.U8 desc[UR36][R10.64+0x11], R35 ;  /* 0x000011230a00b986 */ /* 0x0001e2000c101124 */
[----:B------:R-:W-:Y:S05]  /*4e70*/  @P5 BRA `(.L_x_189) ;  /* 0x00000000000c5947 */ /* 0x000fea0003800000 */
[----:B--2---:R-:W0:Y:S02]  /*4e80*/  LDG.E.U8 R157, desc[UR36][R4.64+0x18] ;  /* 0x00001824049d7981 */ /* 0x004e24000c1e1100 */
[----:B0-----:R-:W-:-:S05]  /*4e90*/  PRMT R9, R157, 0x8880, RZ ;  /* 0x000088809d097816 */ /* 0x001fca00000000ff */
[----:B------:R-:W-:-:S07]  /*4ea0*/  IMAD R22, R9, R156, RZ ;  /* 0x0000009c09167224 */ /* 0x000fce00078e02ff */
.L_x_189:
[----:B------:R-:W-:Y:S05]  /*4eb0*/  BSYNC B1 ;  /* 0x0000000000017941 */ /* 0x000fea0003800000 */
.L_x_188:
[----:B0-----:R-:W-:Y:S01]  /*4ec0*/  @!P5 IMAD R9, R36, R155, R22 ;  /* 0x0000009b2409d224 */ /* 0x001fe200078e0216 */
[----:B------:R-:W-:Y:S04]  /*4ed0*/  BSSY B1, `(.L_x_190) ;  /* 0x0000006000017945 */ /* 0x000fe80003800000 */
[----:B------:R0:W-:Y:S01]  /*4ee0*/  @!P5 STG.E.U8 desc[UR36][R6.64+0x18], R9 ;  /* 0x000018090600d986 */ /* 0x0001e2000c101124 */
[----:B------:R-:W-:Y:S05]  /*4ef0*/  @P1 BRA `(.L_x_191) ;  /* 0x00000000000c1947 */ /* 0x000fea0003800000 */
[----:B--2---:R-:W0:Y:S02]  /*4f00*/  LDG.E.U8 R157, desc[UR36][R4.64+0x19] ;  /* 0x00001924049d7981 */ /* 0x004e24000c1e1100 */
[----:B0-----:R-:W-:-:S05]  /*4f10*/  PRMT R9, R157, 0x8880, RZ ;  /* 0x000088809d097816 */ /* 0x001fca00000000ff */
[----:B------:R-:W-:-:S07]  /*4f20*/  IMAD R22, R9, R156, RZ ;  /* 0x0000009c09167224 */ /* 0x000fce00078e02ff */
.L_x_191:
[----:B------:R-:W-:Y:S05]  /*4f30*/  BSYNC B1 ;  /* 0x0000000000017941 */ /* 0x000fea0003800000 */
.L_x_190:
        /* <DEDUP_REMOVED lines=11> */
.L_x_193:
[----:B------:R-:W-:Y:S05]  /*4ff0*/  BSYNC B1 ;  /* 0x0000000000017941 */ /* 0x000fea0003800000 */
.L_x_192:
[----:B0-----:R-:W-:Y:S01]  /*5000*/  @!P4 IMAD R9, R38, R155, R22 ;  /* 0x0000009b2609c224 */ /* 0x001fe200078e0216 */
[----:B------:R-:W-:Y:S04]  /*5010*/  BSSY B1, `(.L_x_194) ;  /* 0x0000006000017945 */ /* 0x000fe80003800000 */
[----:B------:R0:W-:Y:S01]  /*5020*/  @!P4 STG.E.U8 desc[UR36][R10.64+0x18], R9 ;  /* 0x000018090a00c986 */ /* 0x0001e2000c101124 */
[----:B------:R-:W-:Y:S05]  /*5030*/  @P3 BRA `(.L_x_195) ;  /* 0x00000000000c3947 */ /* 0x000fea0003800000 */
[----:B--2---:R-:W0:Y:S02]  /*5040*/  LDG.E.U8 R157, desc[UR36][R12.64+0x19] ;  /* 0x000019240c9d7981 */ /* 0x004e24000c1e1100 */
[----:B0-----:R-:W-:-:S05]  /*5050*/  PRMT R9, R157, 0x8880, RZ ;  /* 0x000088809d097816 */ /* 0x001fca00000000ff */
[----:B------:R-:W-:-:S07]  /*5060*/  IMAD R22, R9, R156, RZ ;  /* 0x0000009c09167224 */ /* 0x000fce00078e02ff */
.L_x_195:
[----:B------:R-:W-:Y:S05]  /*5070*/  BSYNC B1 ;  /* 0x0000000000017941 */ /* 0x000fea0003800000 */
.L_x_194:
[----:B------:R-:W-:Y:S01]  /*5080*/  @!P3 IMAD R39, R39, R155, R22 ;  /* 0x0000009b2727b224 */ /* 0x000fe200078e0216 */
[----:B------:R-:W-:Y:S04]  /*5090*/  BSSY B1, `(.L_x_196) ;  /* 0x0000006000017945 */ /* 0x000fe80003800000 */
[----:B------:R0:W-:Y:S01]  /*50a0*/  @!P3 STG.E.U8 desc[UR36][R10.64+0x19], R39 ;  /* 0x000019270a00b986 */ /* 0x0001e2000c101124 */
[----:B------:R-:W-:Y:S05]  /*50b0*/  @P5 BRA `(.L_x_197) ;  /* 0x00000000000c5947 */ /* 0x000fea0003800000 */
[----:B--2---:R-:W0:Y:S02]  /*50c0*/  LDG.E.U8 R157, desc[UR36][R4.64+0x20] ;  /* 0x00002024049d7981 */ /* 0x004e24000c1e1100 */
[----:B0-----:R-:W-:-:S05]  /*50d0*/  PRMT R9, R157, 0x8880, RZ ;  /* 0x000088809d097816 */ /* 0x001fca00000000ff */
[----:B------:R-:W-:-:S07]  /*50e0*/  IMAD R22, R9, R156, RZ ;  /* 0x0000009c09167224 */ /* 0x000fce00078e02ff */
.L_x_197:
[----:B------:R-:W-:Y:S05]  /*50f0*/  BSYNC B1 ;  /* 0x0000000000017941 */ /* 0x000fea0003800000 */
.L_x_196:
[----:B0-----:R-:W-:Y:S01]  /*5100*/  @!P5 IMAD R9, R40, R155, R22 ;  /* 0x0000009b2809d224 */ /* 0x001fe200078e0216 */
[----:B------:R-:W-:Y:S04]  /*5110*/  BSSY B1, `(.L_x_198) ;  /* 0x0000006000017945 */ /* 0x000fe80003800000 */
[----:B------:R0:W-:Y:S01]  /*5120*/  @!P5 STG.E.U8 desc[UR36][R6.64+0x20], R9 ;  /* 0x000020090600d986 */ /* 0x0001e2000c101124 */
[----:B------:R-:W-:Y:S05]  /*5130*/  @P1 BRA `(.L_x_199) ;  /* 0x00000000000c1947 */ /* 0x000fea0003800000 */
[----:B--2---:R-:W0:Y:S02]  /*5140*/  LDG.E.U8 R157, desc[UR36][R4.64+0x21] ;  /* 0x00002124049d7981 */ /* 0x004e24000c1e1100 */
[----:B0-----:R-:W-:-:S05]  /*5150*/  PRMT R9, R157, 0x8880, RZ ;  /* 0x000088809d097816 */ /* 0x001fca00000000ff */
[----:B------:R-:W-:-:S07]  /*5160*/  IMAD R22, R9, R156, RZ ;  /* 0x0000009c09167224 */ /* 0x000fce00078e02ff */
.L_x_199:
[----:B------:R-:W-:Y:S05]  /*5170*/  BSYNC B1 ;  /* 0x0000000000017941 */ /* 0x000fea0003800000 */
.L_x_198:
        /* <DEDUP_REMOVED lines=11> */
.L_x_201:
[----:B------:R-:W-:Y:S05]  /*5230*/  BSYNC B1 ;  /* 0x0000000000017941 */ /* 0x000fea0003800000 */
.L_x_200:
[----:B0-----:R-:W-:Y:S01]  /*5240*/  @!P4 IMAD R9, R42, R155, R22 ;  /* 0x0000009b2a09c224 */ /* 0x001fe200078e0216 */
[----:B------:R-:W-:Y:S04]  /*5250*/  BSSY B1, `(.L_x_202) ;  /* 0x0000006000017945 */ /* 0x000fe80003800000 */
[----:B------:R0:W-:Y:S01]  /*5260*/  @!P4 STG.E.U8 desc[UR36][R10.64+0x20], R9 ;  /* 0x000020090a00c986 */ /* 0x0001e2000c101124 */
[----:B------:R-:W-:Y:S05]  /*5270*/  @P3 BRA `(.L_x_203) ;  /* 0x00000000000c3947 */ /* 0x000fea0003800000 */
[----:B--2---:R-:W0:Y:S02]  /*5280*/  LDG.E.U8 R157, desc[UR36][R12.64+0x21] ;  /* 0x000021240c9d7981 */ /* 0x004e24000c1e1100 */
[----:B0-----:R-:W-:-:S05]  /*5290*/  PRMT R9, R157, 0x8880, RZ ;  /* 0x000088809d097816 */ /* 0x001fca00000000ff */
[----:B------:R-:W-:-:S07]  /*52a0*/  IMAD R22, R9, R156, RZ ;  /* 0x0000009c09167224 */ /* 0x000fce00078e02ff */
.L_x_203:
[----:B------:R-:W-:Y:S05]  /*52b0*/  BSYNC B1 ;  /* 0x0000000000017941 */ /* 0x000fea0003800000 */
.L_x_202:
[----:B------:R-:W-:Y:S01]  /*52c0*/  @!P3 IMAD R43, R43, R155, R22 ;  /* 0x0000009b2b2bb224 */ /* 0x000fe200078e0216 */
[----:B------:R-:W-:Y:S04]  /*52d0*/  BSSY B1, `(.L_x_204) ;  /* 0x0000006000017945 */ /* 0x000fe80003800000 */
[----:B------:R0:W-:Y:S01]  /*52e0*/  @!P3 STG.E.U8 desc[UR36][R10.64+0x21], R43 ;  /* 0x0000212b0a00b986 */ /* 0x0001e2000c101124 */
[----:B------:R-:W-:Y:S05]  /*52f0*/  @P5 BRA `(.L_x_205) ;  /* 0x00000000000c5947 */ /* 0x000fea0003800000 */
[----:B--2---:R-:W0:Y:S02]  /*5300*/  LDG.E.U8 R157, desc[UR36][R4.64+0x28] ;  /* 0x00002824049d7981 */ /* 0x004e24000c1e1100 */
[----:B0-----:R-:W-:-:S05]  /*5310*/  PRMT R9, R157, 0x8880, RZ ;  /* 0x000088809d097816 */ /* 0x001fca00000000ff */
[----:B------:R-:W-:-:S07]  /*5320*/  IMAD R22, R9, R156, RZ ;  /* 0x0000009c09167224 */ /* 0x000fce00078e02ff */
.L_x_205:
[----:B------:R-:W-:Y:S05]  /*5330*/  BSYNC B1 ;  /* 0x0000000000017941 */ /* 0x000fea0003800000 */
.L_x_204:
[----:B0-----:R-:W-:Y:S01]  /*5340*/  @!P5 IMAD R9, R44, R155, R22 ;  /* 0x0000009b2c09d224 */ /* 0x001fe200078e0216 */
[----:B------:R-:W-:Y:S04]  /*5350*/  BSSY B1, `(.L_x_206) ;  /* 0x0000006000017945 */ /* 0x000fe80003800000 */
[----:B------:R0:W-:Y:S01]  /*5360*/  @!P5 STG.E.U8 desc[UR36][R6.64+0x28], R9 ;  /* 0x000028090600d986 */ /* 0x0001e2000c101124 */
[----:B------:R-:W-:Y:S05]  /*5370*/  @P1 BRA `(.L_x_207) ;  /* 0x00000000000c1947 */ /* 0x000fea0003800000 */
[----:B--2---:R-:W0:Y:S02]  /*5380*/  LDG.E.U8 R157, desc[UR36][R4.64+0x29] ;  /* 0x00002924049d7981 */ /* 0x004e24000c1e1100 */
[----:B0-----:R-:W-:-:S05]  /*5390*/  PRMT R9, R157, 0x8880, RZ ;  /* 0x000088809d097816 */ /* 0x001fca00000000ff */
[----:B------:R-:W-:-:S07]  /*53a0*/  IMAD R22, R9, R156, RZ ;  /* 0x0000009c09167224 */ /* 0x000fce00078e02ff */
.L_x_207:
[----:B------:R-:W-:Y:S05]  /*53b0*/  BSYNC B1 ;  /* 0x0000000000017941 */ /* 0x000fea0003800000 */
.L_x_206:
        /* <DEDUP_REMOVED lines=11> */
.L_x_209:
[----:B------:R-:W-:Y:S05]  /*5470*/  BSYNC B1 ;  /* 0x0000000000017941 */ /* 0x000fea0003800000 */
.L_x_208:
[----:B0-----:R-:W-:Y:S01]  /*5480*/  @!P4 IMAD R9, R46, R155, R22 ;  /* 0x0000009b2e09c224 */ /* 0x001fe200078e0216 */
[----:B------:R-:W-:Y:S04]  /*5490*/  BSSY B1, `(.L_x_210) ;  /* 0x0000006000017945 */ /* 0x000fe80003800000 */
[----:B------:R0:W-:Y:S01]  /*54a0*/  @!P4 STG.E.U8 desc[UR36][R10.64+0x28], R9 ;  /* 0x000028090a00c986 */ /* 0x0001e2000c101124 */
[----:B------:R-:W-:Y:S05]  /*54b0*/  @P3 BRA `(.L_x_211) ;  /* 0x00000000000c3947 */ /* 0x000fea0003800000 */
[----:B--2---:R-:W0:Y:S02]  /*54c0*/  LDG.E.U8 R157, desc[UR36][R12.64+0x29] ;  /* 0x000029240c9d7981 */ /* 0x004e24000c1e1100 */
[----:B0-----:R-:W-:-:S05]  /*54d0*/  PRMT R9, R157, 0x8880, RZ ;  /* 0x000088809d097816 */ /* 0x001fca00000000ff */
[----:B------:R-:W-:-:S07]  /*54e0*/  IMAD R22, R9, R156, RZ ;  /* 0x0000009c09167224 */ /* 0x000fce00078e02ff */
.L_x_211:
[----:B------:R-:W-:Y:S05]  /*54f0*/  BSYNC B1 ;  /* 0x0000000000017941 */ /* 0x000fea0003800000 */
.L_x_210:
[----:B------:R-:W-:Y:S01]  /*5500*/  @!P3 IMAD R47, R47, R155, R22 ;  /* 0x0000009b2f2fb224 */ /* 0x000fe200078e0216 */
[----:B------:R-:W-:Y:S04]  /*5510*/  BSSY B1, `(.L_x_212) ;  /* 0x0000006000017945 */ /* 0x000fe80003800000 */
[----:B------:R0:W-:Y:S01]  /*5520*/  @!P3 STG.E.U8 desc[UR36][R10.64+0x29], R47 ;  /* 0x0000292f0a00b986 */ /* 0x0001e2000c101124 */
[----:B------:R-:W-:Y:S05]  /*5530*/  @P5 BRA `(.L_x_213) ;  /* 0x00000000000c5947 */ /* 0x000fea0003800000 */
[----:B--2---:R-:W0:Y:S02]  /*5540*/  LDG.E.U8 R157, desc[UR36][R4.64+0x30] ;  /* 0x00003024049d7981 */ /* 0x004e24000c1e1100 */
[----:B0-----:R-:W-:-:S05]  /*5550*/  PRMT R9, R157, 0x8880, RZ ;  /* 0x000088809d097816 */ /* 0x001fca00000000ff */
[----:B------:R-:W-:-:S07]  /*5560*/  IMAD R22, R9, R156, RZ ;  /* 0x0000009c09167224 */ /* 0x000fce00078e02ff */
.L_x_213:
[----:B------:R-:W-:Y:S05]  /*5570*/  BSYNC B1 ;  /* 0x0000000000017941 */ /* 0x000fea0003800000 */
.L_x_212:
[----:B0-----:R-:W-:Y:S01]  /*5580*/  @!P5 IMAD R9, R48, R155, R22 ;  /* 0x0000009b3009d224 */ /* 0x001fe200078e0216 */
[----:B------:R-:W-:Y:S04]  /*5590*/  BSSY B1, `(.L_x_214) ;  /* 0x0000006000017945 */ /* 0x000fe80003800000 */
[----:B------:R0:W-:Y:S01]  /*55a0*/  @!P5 STG.E.U8 desc[UR36][R6.64+0x30], R9 ;  /* 0x000030090600d986 */ /* 0x0001e2000c101124 */
[----:B------:R-:W-:Y:S05]  /*55b0*/  @P1 BRA `(.L_x_215) ;  /* 0x00000000000c1947 */ /* 0x000fea0003800000 */
[----:B--2---:R-:W0:Y:S02]  /*55c0*/  LDG.E.U8 R157, desc[UR36][R4.64+0x31] ;  /* 0x00003124049d7981 */ /* 0x004e24000c1e1100 */
[----:B0-----:R-:W-:-:S05]  /*55d0*/  PRMT R9, R157, 0x8880, RZ ;  /* 0x000088809d097816 */ /* 0x001fca00000000ff */
[----:B------:R-:W-:-:S07]  /*55e0*/  IMAD R22, R9, R156, RZ ;  /* 0x0000009c09167224 */ /* 0x000fce00078e02ff */
.L_x_215:
[----:B------:R-:W-:Y:S05]  /*55f0*/  BSYNC B1 ;  /* 0x0000000000017941 */ /* 0x000fea0003800000 */
.L_x_214:
        /* <DEDUP_REMOVED lines=11> */
.L_x_217:
[----:B------:R-:W-:Y:S05]  /*56b0*/  BSYNC B1 ;  /* 0x0000000000017941 */ /* 0x000fea0003800000 */
.L_x_216:
[----:B0-----:R-:W-:Y:S01]  /*56c0*/  @!P4 IMAD R9, R50, R155, R22 ;  /* 0x0000009b3209c224 */ /* 0x001fe200078e0216 */
[----:B------:R-:W-:Y:S04]  /*56d0*/  BSSY B1, `(.L_x_218) ;  /* 0x0000006000017945 */ /* 0x000fe80003800000 */
[----:B------:R0:W-:Y:S01]  /*56e0*/  @!P4 STG.E.U8 desc[UR36][R10.64+0x30], R9 ;  /* 0x000030090a00c986 */ /* 0x0001e2000c101124 */
[----:B------:R-:W-:Y:S05]  /*56f0*/  @P3 BRA `(.L_x_219) ;  /* 0x00000000000c3947 */ /* 0x000fea0003800000 */
[----:B--2---:R-:W0:Y:S02]  /*5700*/  LDG.E.U8 R157, desc[UR36][R12.64+0x31] ;  /* 0x000031240c9d7981 */ /* 0x004e24000c1e1100 */
[----:B0-----:R-:W-:-:S05]  /*5710*/  PRMT R9, R157, 0x8880, RZ ;  /* 0x000088809d097816 */ /* 0x001fca00000000ff */
[----:B------:R-:W-:-:S07]  /*5720*/  IMAD R22, R9, R156, RZ ;  /* 0x0000009c09167224 */ /* 0x000fce00078e02ff */
.L_x_219:
[----:B------:R-:W-:Y:S05]  /*5730*/  BSYNC B1 ;  /* 0x0000000000017941 */ /* 0x000fea0003800000 */
.L_x_218:
[----:B------:R-:W-:Y:S01]  /*5740*/  @!P3 IMAD R51, R51, R155, R22 ;  /* 0x0000009b3333b224 */ /* 0x000fe200078e0216 */
[----:B------:R-:W-:Y:S04]  /*5750*/  BSSY B1, `(.L_x_220) ;  /* 0x0000006000017945 */ /* 0x000fe80003800000 */
[----:B------:R0:W-:Y:S01]  /*5760*/  @!P3 STG.E.U8 desc[UR36][R10.64+0x31], R51 ;  /* 0x000031330a00b986 */ /* 0x0001e2000c101124 */
[----:B------:R-:W-:Y:S05]  /*5770*/  @P5 BRA `(.L_x_221) ;  /* 0x00000000000c5947 */ /* 0x000fea0003800000 */
[----:B--2---:R-:W0:Y:S02]  /*5780*/  LDG.E.U8 R157, desc[UR36][R4.64+0x38] ;  /* 0x00003824049d7981 */ /* 0x004e24000c1e1100 */
[----:B0-----:R-:W-:-:S05]  /*5790*/  PRMT R9, R157, 0x8880, RZ ;  /* 0x000088809d097816 */ /* 0x001fca00000000ff */
[----:B------:R-:W-:-:S07]  /*57a0*/  IMAD R22, R9, R156, RZ ;  /* 0x0000009c09167224 */ /* 0x000fce00078e02ff */
.L_x_221:
[----:B------:R-:W-:Y:S05]  /*57b0*/  BSYNC B1 ;  /* 0x0000000000017941 */ /* 0x000fea0003800000 */
.L_x_220:
[----:B0-----:R-:W-:Y:S01]  /*57c0*/  @!P5 IMAD R9, R52, R155, R22 ;  /* 0x0000009b3409d224 */ /* 0x001fe200078e0216 */
[----:B------:R-:W-:Y:S04]  /*57d0*/  BSSY B1, `(.L_x_222) ;  /* 0x0000006000017945 */ /* 0x000fe80003800000 */
[----:B------:R0:W-:Y:S01]  /*57e0*/  @!P5 STG.E.U8 desc[UR36][R6.64+0x38], R9 ;  /* 0x000038090600d986 */ /* 0x0001e2000c101124 */
[----:B------:R-:W-:Y:S05]  /*57f0*/  @P1 BRA `(.L_x_223) ;  /* 0x00000000000c1947 */ /* 0x000fea0003800000 */
[----:B--2---:R-:W0:Y:S02]  /*5800*/  LDG.E.U8 R157, desc[UR36][R4.64+0x39] ;  /* 0x00003924049d7981 */ /* 0x004e24000c1e1100 */
[----:B0-----:R-:W-:-:S05]  /*5810*/  PRMT R9, R157, 0x8880, RZ ;  /* 0x000088809d097816 */ /* 0x001fca00000000ff */
[----:B------:R-:W-:-:S07]  /*5820*/  IMAD R22, R9, R156, RZ ;  /* 0x0000009c09167224 */ /* 0x000fce00078e02ff */
.L_x_223:
[----:B------:R-:W-:Y:S05]  /*5830*/  BSYNC B1 ;  /* 0x0000000000017941 */ /* 0x000fea0003800000 */
.L_x_222:
        /* <DEDUP_REMOVED lines=11> */
.L_x_225:
[----:B------:R-:W-:Y:S05]  /*58f0*/  BSYNC B1 ;  /* 0x0000000000017941 */ /* 0x000fea0003800000 */
.L_x_224:
[----:B0-----:R-:W-:Y:S01]  /*5900*/  @!P4 IMAD R9, R54, R155, R22 ;  /* 0x0000009b3609c224 */ /* 0x001fe200078e0216 */
[----:B------:R-:W-:Y:S04]  /*5910*/  BSSY B1, `(.L_x_226) ;  /* 0x0000006000017945 */ /* 0x000fe80003800000 */
[----:B------:R0:W-:Y:S01]  /*5920*/  @!P4 STG.E.U8 desc[UR36][R10.64+0x38], R9 ;  /* 0x000038090a00c986 */ /* 0x0001e2000c101124 */
[----:B------:R-:W-:Y:S05]  /*5930*/  @P3 BRA `(.L_x_227) ;  /* 0x00000000000c3947 */ /* 0x000fea0003800000 */
[----:B--2---:R-:W0:Y:S02]  /*5940*/  LDG.E.U8 R157, desc[UR36][R12.64+0x39] ;  /* 0x000039240c9d7981 */ /* 0x004e24000c1e1100 */
[----:B0-----:R-:W-:-:S05]  /*5950*/  PRMT R9, R157, 0x8880, RZ ;  /* 0x000088809d097816 */ /* 0x001fca00000000ff */
[----:B------:R-:W-:-:S07]  /*5960*/  IMAD R22, R9, R156, RZ ;  /* 0x0000009c09167224 */ /* 0x000fce00078e02ff */
.L_x_227:
[----:B------:R-:W-:Y:S05]  /*5970*/  BSYNC B1 ;  /* 0x0000000000017941 */ /* 0x000fea0003800000 */
.L_x_226:
[----:B------:R-:W-:Y:S01]  /*5980*/  @!P3 IMAD R55, R55, R155, R22 ;  /* 0x0000009b3737b224 */ /* 0x000fe200078e0216 */
[----:B------:R-:W-:Y:S04]  /*5990*/  BSSY B1, `(.L_x_228) ;  /* 0x0000006000017945 */ /* 0x000fe80003800000 */
[----:B------:R0:W-:Y:S01]  /*59a0*/  @!P3 STG.E.U8 desc[UR36][R10.64+0x39], R55 ;  /* 0x000039370a00b986 */ /* 0x0001e2000c101124 */
[----:B------:R-:W-:Y:S05]  /*59b0*/  @P5 BRA `(.L_x_229) ;  /* 0x00000000000c5947 */ /* 0x000fea0003800000 */
[----:B--2---:R-:W0:Y:S02]  /*59c0*/  LDG.E.U8 R157, desc[UR36][R4.64+0x40] ;  /* 0x00004024049d7981 */ /* 0x004e24000c1e1100 */
[----:B0-----:R-:W-:-:S05]  /*59d0*/  PRMT R9, R157, 0x8880, RZ ;  /* 0x000088809d097816 */ /* 0x001fca00000000ff */
[----:B------:R-:W-:-:S07]  /*59e0*/  IMAD R22, R9, R156, RZ ;  /* 0x0000009c09167224 */ /* 0x000fce00078e02ff */
.L_x_229:
[----:B------:R-:W-:Y:S05]  /*59f0*/  BSYNC B1 ;  /* 0x0000000000017941 */ /* 0x000fea0003800000 */
.L_x_228:
[----:B0-----:R-:W-:Y:S01]  /*5a00*/  @!P5 IMAD R9, R56, R155, R22 ;  /* 0x0000009b3809d224 */ /* 0x001fe200078e0216 */
[----:B------:R-:W-:Y:S04]  /*5a10*/  BSSY B1, `(.L_x_230) ;  /* 0x0000006000017945 */ /* 0x000fe80003800000 */
[----:B------:R0:W-:Y:S01]  /*5a20*/  @!P5 STG.E.U8 desc[UR36][R6.64+0x40], R9 ;  /* 0x000040090600d986 */ /* 0x0001e2000c101124 */
[----:B------:R-:W-:Y:S05]  /*5a30*/  @P1 BRA `(.L_x_231) ;  /* 0x00000000000c1947 */ /* 0x000fea0003800000 */
[----:B--2---:R-:W0:Y:S02]  /*5a40*/  LDG.E.U8 R157, desc[UR36][R4.64+0x41] ;  /* 0x00004124049d7981 */ /* 0x004e24000c1e1100 */
[----:B0-----:R-:W-:-:S05]  /*5a50*/  PRMT R9, R157, 0x8880, RZ ;  /* 0x000088809d097816 */ /* 0x001fca00000000ff */
[----:B------:R-:W-:-:S07]  /*5a60*/  IMAD R22, R9, R156, RZ ;  /* 0x0000009c09167224 */ /* 0x000fce00078e02ff */
.L_x_231:
[----:B------:R-:W-:Y:S05]  /*5a70*/  BSYNC B1 ;  /* 0x0000000000017941 */ /* 0x000fea0003800000 */
.L_x_230:
        /* <DEDUP_REMOVED lines=11> */
.L_x_233:
[----:B------:R-:W-:Y:S05]  /*5b30*/  BSYNC B1 ;  /* 0x0000000000017941 */ /* 0x000fea0003800000 */
.L_x_232:
[----:B0-----:R-:W-:Y:S01]  /*5b40*/  @!P4 IMAD R9, R58, R155, R22 ;  /* 0x0000009b3a09c224 */ /* 0x001fe200078e0216 */
[----:B------:R-:W-:Y:S04]  /*5b50*/  BSSY B1, `(.L_x_234) ;  /* 0x0000006000017945 */ /* 0x000fe80003800000 */
[----:B------:R0:W-:Y:S01]  /*5b60*/  @!P4 STG.E.U8 desc[UR36][R10.64+0x40], R9 ;  /* 0x000040090a00c986 */ /* 0x0001e2000c101124 */
[----:B------:R-:W-:Y:S05]  /*5b70*/  @P3 BRA `(.L_x_235) ;  /* 0x00000000000c3947 */ /* 0x000fea0003800000 */
[----:B--2---:R-:W0:Y:S02]  /*5b80*/  LDG.E.U8 R157, desc[UR36][R12.64+0x41] ;  /* 0x000041240c9d7981 */ /* 0x004e24000c1e1100 */
[----:B0-----:R-:W-:-:S05]  /*5b90*/  PRMT R9, R157, 0x8880, RZ ;  /* 0x000088809d097816 */ /* 0x001fca00000000ff */
[----:B------:R-:W-:-:S07]  /*5ba0*/  IMAD R22, R9, R156, RZ ;  /* 0x0000009c09167224 */ /* 0x000fce00078e02ff */
.L_x_235:
[----:B------:R-:W-:Y:S05]  /*5bb0*/  BSYNC B1 ;  /* 0x0000000000017941 */ /* 0x000fea0003800000 */
.L_x_234:
[----:B------:R-:W-:Y:S01]  /*5bc0*/  @!P3 IMAD R59, R59, R155, R22 ;  /* 0x0000009b3b3bb224 */ /* 0x000fe200078e0216 */
[----:B------:R-:W-:Y:S04]  /*5bd0*/  BSSY B1, `(.L_x_236) ;  /* 0x0000006000017945 */ /* 0x000fe80003800000 */
[----:B------:R0:W-:Y:S01]  /*5be0*/  @!P3 STG.E.U8 desc[UR36][R10.64+0x41], R59 ;  /* 0x0000413b0a00b986 */ /* 0x0001e2000c101124 */
[----:B------:R-:W-:Y:S05]  /*5bf0*/  @P5 BRA `(.L_x_237) ;  /* 0x00000000000c5947 */ /* 0x000fea0003800000 */
[----:B--2---:R-:W0:Y:S02]  /*5c00*/  LDG.E.U8 R157, desc[UR36][R4.64+0x48] ;  /* 0x00004824049d7981 */ /* 0x004e24000c1e1100 */
[----:B0-----:R-:W-:-:S05]  /*5c10*/  PRMT R9, R157, 0x8880, RZ ;  /* 0x000088809d097816 */ /* 0x001fca00000000ff */
[----:B------:R-:W-:-:S07]  /*5c20*/  IMAD R22, R9, R156, RZ ;  /* 0x0000009c09167224 */ /* 0x000fce00078e02ff */
.L_x_237:
[----:B------:R-:W-:Y:S05]  /*5c30*/  BSYNC B1 ;  /* 0x0000000000017941 */ /* 0x000fea0003800000 */
.L_x_236:
[----:B0-----:R-:W-:Y:S01]  /*5c40*/  @!P5 IMAD R9, R60, R155, R22 ;  /* 0x0000009b3c09d224 */ /* 0x001fe200078e0216 */
[----:B------:R-:W-:Y:S04]  /*5c50*/  BSSY B1, `(.L_x_238) ;  /* 0x0000006000017945 */ /* 0x000fe80003800000 */
[----:B------:R0:W-:Y:S01]  /*5c60*/  @!P5 STG.E.U8 desc[UR36][R6.64+0x48], R9 ;  /* 0x000048090600d986 */ /* 0x0001e2000c101124 */
[----:B------:R-:W-:Y:S05]  /*5c70*/  @P1 BRA `(.L_x_239) ;  /* 0x00000000000c1947 */ /* 0x000fea0003800000 */
[----:B--2---:R-:W0:Y:S02]  /*5c80*/  LDG.E.U8 R157, desc[UR36][R4.64+0x49] ;  /* 0x00004924049d7981 */ /* 0x004e24000c1e1100 */
[----:B0-----:R-:W-:-:S05]  /*5c90*/  PRMT R9, R157, 0x8880, RZ ;  /* 0x000088809d097816 */ /* 0x001fca00000000ff */
[----:B------:R-:W-:-:S07]  /*5ca0*/  IMAD R22, R9, R156, RZ ;  /* 0x0000009c09167224 */ /* 0x000fce00078e02ff */
.L_x_239:
[----:B------:R-:W-:Y:S05]  /*5cb0*/  BSYNC B1 ;  /* 0x0000000000017941 */ /* 0x000fea0003800000 */
.L_x_238:
        /* <DEDUP_REMOVED lines=11> */
.L_x_241:
[----:B------:R-:W-:Y:S05]  /*5d70*/  BSYNC B1 ;  /* 0x0000000000017941 */ /* 0x000fea0003800000 */
.L_x_240:
[----:B0-----:R-:W-:Y:S01]  /*5d80*/  @!P4 IMAD R9, R62, R155, R22 ;  /* 0x0000009b3e09c224 */ /* 0x001fe200078e0216 */
[----:B------:R-:W-:Y:S04]  /*5d90*/  BSSY B1, `(.L_x_242) ;  /* 0x0000006000017945 */ /* 0x000fe80003800000 */
[----:B------:R0:W-:Y:S01]  /*5da0*/  @!P4 STG.E.U8 desc[UR36][R10.64+0x48], R9 ;  /* 0x000048090a00c986 */ /* 0x0001e2000c101124 */
[----:B------:R-:W-:Y:S05]  /*5db0*/  @P3 BRA `(.L_x_243) ;  /* 0x00000000000c3947 */ /* 0x000fea0003800000 */
[----:B--2---:R-:W0:Y:S02]  /*5dc0*/  LDG.E.U8 R157, desc[UR36][R12.64+0x49] ;  /* 0x000049240c9d7981 */ /* 0x004e24000c1e1100 */
[----:B0-----:R-:W-:-:S05]  /*5dd0*/  PRMT R9, R157, 0x8880, RZ ;  /* 0x000088809d097816 */ /* 0x001fca00000000ff */
[----:B------:R-:W-:-:S07]  /*5de0*/  IMAD R22, R9, R156, RZ ;  /* 0x0000009c09167224 */ /* 0x000fce00078e02ff */
.L_x_243:
[----:B------:R-:W-:Y:S05]  /*5df0*/  BSYNC B1 ;  /* 0x0000000000017941 */ /* 0x000fea0003800000 */
.L_x_242:
[----:B------:R-:W-:Y:S01]  /*5e00*/  @!P3 IMAD R63, R63, R155, R22 ;  /* 0x0000009b3f3fb224 */ /* 0x000fe200078e0216 */
[----:B------:R-:W-:Y:S04]  /*5e10*/  BSSY B1, `(.L_x_244) ;  /* 0x0000006000017945 */ /* 0x000fe80003800000 */
[----:B------:R0:W-:Y:S01]  /*5e20*/  @!P3 STG.E.U8 desc[UR36][R10.64+0x49], R63 ;  /* 0x0000493f0a00b986 */ /* 0x0001e2000c101124 */
[----:B------:R-:W-:Y:S05]  /*5e30*/  @P5 BRA `(.L_x_245) ;  /* 0x00000000000c5947 */ /* 0x000fea0003800000 */
[----:B--2---:R-:W0:Y:S02]  /*5e40*/  LDG.E.U8 R157, desc[UR36][R4.64+0x50] ;  /* 0x00005024049d7981 */ /* 0x004e24000c1e1100 */
[----:B0-----:R-:W-:-:S05]  /*5e50*/  PRMT R9, R157, 0x8880, RZ ;  /* 0x000088809d097816 */ /* 0x001fca00000000ff */
[----:B------:R-:W-:-:S07]  /*5e60*/  IMAD R22, R9, R156, RZ ;  /* 0x0000009c09167224 */ /* 0x000fce00078e02ff */
.L_x_245:
[----:B------:R-:W-:Y:S05]  /*5e70*/  BSYNC B1 ;  /* 0x0000000000017941 */ /* 0x000fea0003800000 */
.L_x_244:
[----:B0-----:R-:W-:Y:S01]  /*5e80*/  @!P5 IMAD R9, R64, R155, R22 ;  /* 0x0000009b4009d224 */ /* 0x001fe200078e0216 */
[----:B------:R-:W-:Y:S04]  /*5e90*/  BSSY B1, `(.L_x_246) ;  /* 0x0000006000017945 */ /* 0x000fe80003800000 */
[----:B------:R0:W-:Y:S01]  /*5ea0*/  @!P5 STG.E.U8 desc[UR36][R6.64+0x50], R9 ;  /* 0x000050090600d986 */ /* 0x0001e2000c101124 */
[----:B------:R-:W-:Y:S05]  /*5eb0*/  @P1 BRA `(.L_x_247) ;  /* 0x00000000000c1947 */ /* 0x000fea0003800000 */
[----:B--2---:R-:W0:Y:S02]  /*5ec0*/  LDG.E.U8 R157, desc[UR36][R4.64+0x51] ;  /* 0x00005124049d7981 */ /* 0x004e24000c1e1100 */
[----:B0-----:R-:W-:-:S05]  /*5ed0*/  PRMT R9, R157, 0x8880, RZ ;  /* 0x000088809d097816 */ /* 0x001fca00000000ff */
[----:B------:R-:W-:-:S07]  /*5ee0*/  IMAD R22, R9, R156, RZ ;  /* 0x0000009c09167224 */ /* 0x000fce00078e02ff */
.L_x_247:
[----:B------:R-:W-:Y:S05]  /*5ef0*/  BSYNC B1 ;  /* 0x0000000000017941 */ /* 0x000fea0003800000 */
.L_x_246:
        /* <DEDUP_REMOVED lines=11> */
.L_x_249:
[----:B------:R-:W-:Y:S05]  /*5fb0*/  BSYNC B1 ;  /* 0x0000000000017941 */ /* 0x000fea0003800000 */
.L_x_248:
[----:B0-----:R-:W-:Y:S01]  /*5fc0*/  @!P4 IMAD R9, R66, R155, R22 ;  /* 0x0000009b4209c224 */ /* 0x001fe200078e0216 */
[----:B------:R-:W-:Y:S04]  /*5fd0*/  BSSY B1, `(.L_x_250) ;  /* 0x0000006000017945 */ /* 0x000fe80003800000 */
[----:B------:R0:W-:Y:S01]  /*5fe0*/  @!P4 STG.E.U8 desc[UR36][R10.64+0x50], R9 ;  /* 0x000050090a00c986 */ /* 0x0001e2000c101124 */
[----:B------:R-:W-:Y:S05]  /*5ff0*/  @P3 BRA `(.L_x_251) ;  /* 0x00000000000c3947 */ /* 0x000fea0003800000 */
[----:B--2---:R-:W0:Y:S02]  /*6000*/  LDG.E.U8 R157, desc[UR36][R12.64+0x51] ;  /* 0x000051240c9d7981 */ /* 0x004e24000c1e1100 */
[----:B0-----:R-:W-:-:S05]  /*6010*/  PRMT R9, R157, 0x8880, RZ ;  /* 0x000088809d097816 */ /* 0x001fca00000000ff */
[----:B------:R-:W-:-:S07]  /*6020*/  IMAD R22, R9, R156, RZ ;  /* 0x0000009c09167224 */ /* 0x000fce00078e02ff */
.L_x_251:
[----:B------:R-:W-:Y:S05]  /*6030*/  BSYNC B1 ;  /* 0x0000000000017941 */ /* 0x000fea0003800000 */
.L_x_250:
[----:B------:R-:W-:Y:S01]  /*6040*/  @!P3 IMAD R67, R67, R155, R22 ;  /* 0x0000009b4343b224 */ /* 0x000fe200078e0216 */
[----:B------:R-:W-:Y:S04]  /*6050*/  BSSY B1, `(.L_x_252) ;  /* 0x0000006000017945 */ /* 0x000fe80003800000 */
[----:B------:R0:W-:Y:S01]  /*6060*/  @!P3 STG.E.U8 desc[UR36][R10.64+0x51], R67 ;  /* 0x000051430a00b986 */ /* 0x0001e2000c101124 */
[----:B------:R-:W-:Y:S05]  /*6070*/  @P5 BRA `(.L_x_253) ;  /* 0x00000000000c5947 */ /* 0x000fea0003800000 */
[----:B--2---:R-:W0:Y:S02]  /*6080*/  LDG.E.U8 R157, desc[UR36][R4.64+0x58] ;  /* 0x00005824049d7981 */ /* 0x004e24000c1e1100 */
[----:B0-----:R-:W-:-:S05]  /*6090*/  PRMT R9, R157, 0x8880, RZ ;  /* 0x000088809d097816 */ /* 0x001fca00000000ff */
[----:B------:R-:W-:-:S07]  /*60a0*/  IMAD R22, R9, R156, RZ ;  /* 0x0000009c09167224 */ /* 0x000fce00078e02ff */
.L_x_253:
[----:B------:R-:W-:Y:S05]  /*60b0*/  BSYNC B1 ;  /* 0x0000000000017941 */ /* 0x000fea0003800000 */
.L_x_252:
[----:B0-----:R-:W-:Y:S01]  /*60c0*/  @!P5 IMAD R9, R68, R155, R22 ;  /* 0x0000009b4409d224 */ /* 0x001fe200078e0216 */
[----:B------:R-:W-:Y:S04]  /*60d0*/  BSSY B1, `(.L_x_254) ;  /* 0x0000006000017945 */ /* 0x000fe80003800000 */
[----:B------:R0:W-:Y:S01]  /*60e0*/  @!P5 STG.E.U8 desc[UR36][R6.64+0x58], R9 ;  /* 0x000058090600d986 */ /* 0x0001e2000c101124 */
[----:B------:R-:W-:Y:S05]  /*60f0*/  @P1 BRA `(.L_x_255) ;  /* 0x00000000000c1947 */ /* 0x000fea0003800000 */
[----:B--2---:R-:W0:Y:S02]  /*6100*/  LDG.E.U8 R157, desc[UR36][R4.64+0x59] ;  /* 0x00005924049d7981 */ /* 0x004e24000c1e1100 */
[----:B0-----:R-:W-:-:S05]  /*6110*/  PRMT R9, R157, 0x8880, RZ ;  /* 0x000088809d097816 */ /* 0x001fca00000000ff */
[----:B------:R-:W-:-:S07]  /*6120*/  IMAD R22, R9, R156, RZ ;  /* 0x0000009c09167224 */ /* 0x000fce00078e02ff */
.L_x_255:
[----:B------:R-:W-:Y:S05]  /*6130*/  BSYNC B1 ;  /* 0x0000000000017941 */ /* 0x000fea0003800000 */
.L_x_254:
        /* <DEDUP_REMOVED lines=11> */
.L_x_257:
[----:B------:R-:W-:Y:S05]  /*61f0*/  BSYNC B1 ;  /* 0x0000000000017941 */ /* 0x000fea0003800000 */
.L_x_256:
[----:B0-----:R-:W-:Y:S01]  /*6200*/  @!P4 IMAD R9, R70, R155, R22 ;  /* 0x0000009b4609c224 */ /* 0x001fe200078e0216 */
[----:B------:R-:W-:Y:S04]  /*6210*/  BSSY B1, `(.L_x_258) ;  /* 0x0000006000017945 */ /* 0x000fe80003800000 */
[----:B------:R0:W-:Y:S01]  /*6220*/  @!P4 STG.E.U8 desc[UR36][R10.64+0x58], R9 ;  /* 0x000058090a00c986 */ /* 0x0001e2000c101124 */
[----:B------:R-:W-:Y:S05]  /*6230*/  @P3 BRA `(.L_x_259) ;  /* 0x00000000000c3947 */ /* 0x000fea0003800000 */
[----:B--2---:R-:W0:Y:S02]  /*6240*/  LDG.E.U8 R157, desc[UR36][R12.64+0x59] ;  /* 0x000059240c9d7981 */ /* 0x004e24000c1e1100 */
[----:B0-----:R-:W-:-:S05]  /*6250*/  PRMT R9, R157, 0x8880, RZ ;  /* 0x000088809d097816 */ /* 0x001fca00000000ff */
[----:B------:R-:W-:-:S07]  /*6260*/  IMAD R22, R9, R156, RZ ;  /* 0x0000009c09167224 */ /* 0x000fce00078e02ff */
.L_x_259:
[----:B------:R-:W-:Y:S05]  /*6270*/  BSYNC B1 ;  /* 0x0000000000017941 */ /* 0x000fea0003800000 */
.L_x_258:
[----:B------:R-:W-:Y:S01]  /*6280*/  @!P3 IMAD R71, R71, R155, R22 ;  /* 0x0000009b4747b224 */ /* 0x000fe200078e0216 */
[----:B------:R-:W-:Y:S04]  /*6290*/  BSSY B1, `(.L_x_260) ;  /* 0x0000006000017945 */ /* 0x000fe80003800000 */
[----:B------:R0:W-:Y:S01]  /*62a0*/  @!P3 STG.E.U8 desc[UR36][R10.64+0x59], R71 ;  /* 0x000059470a00b986 */ /* 0x0001e2000c101124 */
[----:B------:R-:W-:Y:S05]  /*62b0*/  @P5 BRA `(.L_x_261) ;  /* 0x00000000000c5947 */ /* 0x000fea0003800000 */
[----:B--2---:R-:W0:Y:S02]  /*62c0*/  LDG.E.U8 R157, desc[UR36][R4.64+0x60] ;  /* 0x00006024049d7981 */ /* 0x004e24000c1e1100 */
[----:B0-----:R-:W-:-:S05]  /*62d0*/  PRMT R9, R157, 0x8880, RZ ;  /* 0x000088809d097816 */ /* 0x001fca00000000ff */
[----:B------:R-:W-:-:S07]  /*62e0*/  IMAD R22, R9, R156, RZ ;  /* 0x0000009c09167224 */ /* 0x000fce00078e02ff */
.L_x_261:
[----:B------:R-:W-:Y:S05]  /*62f0*/  BSYNC B1 ;  /* 0x0000000000017941 */ /* 0x000fea0003800000 */
.L_x_260:
[----:B0-----:R-:W-:Y:S01]  /*6300*/  @!P5 IMAD R9, R72, R155, R22 ;  /* 0x0000009b4809d224 */ /* 0x001fe200078e0216 */
[----:B------:R-:W-:Y:S04]  /*6310*/  BSSY B1, `(.L_x_262) ;  /* 0x0000006000017945 */ /* 0x000fe80003800000 */
[----:B------:R0:W-:Y:S01]  /*6320*/  @!P5 STG.E.U8 desc[UR36][R6.64+0x60], R9 ;  /* 0x000060090600d986 */ /* 0x0001e2000c101124 */
[----:B------:R-:W-:Y:S05]  /*6330*/  @P1 BRA `(.L_x_263) ;  /* 0x00000000000c1947 */ /* 0x000fea0003800000 */
[----:B--2---:R-:W0:Y:S02]  /*6340*/  LDG.E.U8 R157, desc[UR36][R4.64+0x61] ;  /* 0x00006124049d7981 */ /* 0x004e24000c1e1100 */
[----:B0-----:R-:W-:-:S05]  /*6350*/  PRMT R9, R157, 0x8880, RZ ;  /* 0x000088809d097816 */ /* 0x001fca00000000ff */
[----:B------:R-:W-:-:S07]  /*6360*/  IMAD R22, R9, R156, RZ ;  /* 0x0000009c09167224 */ /* 0x000fce00078e02ff */
.L_x_263:
[----:B------:R-:W-:Y:S05]  /*6370*/  BSYNC B1 ;  /* 0x0000000000017941 */ /* 0x000fea0003800000 */
.L_x_262:
        /* <DEDUP_REMOVED lines=11> */
.L_x_265:
[----:B------:R-:W-:Y:S05]  /*6430*/  BSYNC B1 ;  /* 0x0000000000017941 */ /* 0x000fea0003800000 */
.L_x_264:
[----:B0-----:R-:W-:Y:S01]  /*6440*/  @!P4 IMAD R9, R74, R155, R22 ;  /* 0x0000009b4a09c224 */ /* 0x001fe200078e0216 */
[----:B------:R-:W-:Y:S04]  /*6450*/  BSSY B1, `(.L_x_266) ;  /* 0x0000006000017945 */ /* 0x000fe80003800000 */
[----:B------:R0:W-:Y:S01]  /*6460*/  @!P4 STG.E.U8 desc[UR36][R10.64+0x60], R9 ;  /* 0x000060090a00c986 */ /* 0x0001e2000c101124 */
[----:B------:R-:W-:Y:S05]  /*6470*/  @P3 BRA `(.L_x_267) ;  /* 0x00000000000c3947 */ /* 0x000fea0003800000 */
[----:B--2---:R-:W0:Y:S02]  /*6480*/  LDG.E.U8 R157, desc[UR36][R12.64+0x61] ;  /* 0x000061240c9d7981 */ /* 0x004e24000c1e1100 */
[----:B0-----:R-:W-:-:S05]  /*6490*/  PRMT R9, R157, 0x8880, RZ ;  /* 0x000088809d097816 */ /* 0x001fca00000000ff */
[----:B------:R-:W-:-:S07]  /*64a0*/  IMAD R22, R9, R156, RZ ;  /* 0x0000009c09167224 */ /* 0x000fce00078e02ff */
.L_x_267:
[----:B------:R-:W-:Y:S05]  /*64b0*/  BSYNC B1 ;  /* 0x0000000000017941 */ /* 0x000fea0003800000 */
.L_x_266:
[----:B------:R-:W-:Y:S01]  /*64c0*/  @!P3 IMAD R75, R75, R155, R22 ;  /* 0x0000009b4b4bb224 */ /* 0x000fe200078e0216 */
[----:B------:R-:W-:Y:S04]  /*64d0*/  BSSY B1, `(.L_x_268) ;  /* 0x0000006000017945 */ /* 0x000fe80003800000 */
[----:B------:R0:W-:Y:S01]  /*64e0*/  @!P3 STG.E.U8 desc[UR36][R10.64+0x61], R75 ;  /* 0x0000614b0a00b986 */ /* 0x0001e2000c101124 */
[----:B------:R-:W-:Y:S05]  /*64f0*/  @P5 BRA `(.L_x_269) ;  /* 0x00000000000c5947 */ /* 0x000fea0003800000 */
[----:B--2---:R-:W0:Y:S02]  /*6500*/  LDG.E.U8 R157, desc[UR36][R4.64+0x68] ;  /* 0x00006824049d7981 */ /* 0x004e24000c1e1100 */
[----:B0-----:R-:W-:-:S05]  /*6510*/  PRMT R9, R157, 0x8880, RZ ;  /* 0x000088809d097816 */ /* 0x001fca00000000ff */
[----:B------:R-:W-:-:S07]  /*6520*/  IMAD R22, R9, R156, RZ ;  /* 0x0000009c09167224 */ /* 0x000fce00078e02ff */
.L_x_269:
[----:B------:R-:W-:Y:S05]  /*6530*/  BSYNC B1 ;  /* 0x0000000000017941 */ /* 0x000fea0003800000 */
.L_x_268:
[----:B0-----:R-:W-:Y:S01]  /*6540*/  @!P5 IMAD R9, R76, R155, R22 ;  /* 0x0000009b4c09d224 */ /* 0x001fe200078e0216 */
[----:B------:R-:W-:Y:S04]  /*6550*/  BSSY B1, `(.L_x_270) ;  /* 0x0000006000017945 */ /* 0x000fe80003800000 */
[----:B------:R0:W-:Y:S01]  /*6560*/  @!P5 STG.E.U8 desc[UR36][R6.64+0x68], R9 ;  /* 0x000068090600d986 */ /* 0x0001e2000c101124 */
[----:B------:R-:W-:Y:S05]  /*6570*/  @P1 BRA `(.L_x_271) ;  /* 0x00000000000c1947 */ /* 0x000fea0003800000 */
[----:B--2---:R-:W0:Y:S02]  /*6580*/  LDG.E.U8 R157, desc[UR36][R4.64+0x69] ;  /* 0x00006924049d7981 */ /* 0x004e24000c1e1100 */
[----:B0-----:R-:W-:-:S05]  /*6590*/  PRMT R9, R157, 0x8880, RZ ;  /* 0x000088809d097816 */ /* 0x001fca00000000ff */
[----:B------:R-:W-:-:S07]  /*65a0*/  IMAD R22, R9, R156, RZ ;  /* 0x0000009c09167224 */ /* 0x000fce00078e02ff */
.L_x_271:
[----:B------:R-:W-:Y:S05]  /*65b0*/  BSYNC B1 ;  /* 0x0000000000017941 */ /* 0x000fea0003800000 */
.L_x_270:
        /* <DEDUP_REMOVED lines=11> */
.L_x_273:
[----:B------:R-:W-:Y:S05]  /*6670*/  BSYNC B1 ;  /* 0x0000000000017941 */ /* 0x000fea0003800000 */
.L_x_272:
[----:B0-----:R-:W-:Y:S01]  /*6680*/  @!P4 IMAD R9, R78, R155, R22 ;  /* 0x0000009b4e09c224 */ /* 0x001fe200078e0216 */
[----:B------:R-:W-:Y:S04]  /*6690*/  BSSY B1, `(.L_x_274) ;  /* 0x0000006000017945 */ /* 0x000fe80003800000 */
[----:B------:R0:W-:Y:S01]  /*66a0*/  @!P4 STG.E.U8 desc[UR36][R10.64+0x68], R9 ;  /* 0x000068090a00c986 */ /* 0x0001e2000c101124 */
[----:B------:R-:W-:Y:S05]  /*66b0*/  @P3 BRA `(.L_x_275) ;  /* 0x00000000000c3947 */ /* 0x000fea0003800000 */
[----:B--2---:R-:W0:Y:S02]  /*66c0*/  LDG.E.U8 R157, desc[UR36][R12.64+0x69] ;  /* 0x000069240c9d7981 */ /* 0x004e24000c1e1100 */
[----:B0-----:R-:W-:-:S05]  /*66d0*/  PRMT R9, R157, 0x8880, RZ ;  /* 0x000088809d097816 */ /* 0x001fca00000000ff */
[----:B------:R-:W-:-:S07]  /*66e0*/  IMAD R22, R9, R156, RZ ;  /* 0x0000009c09167224 */ /* 0x000fce00078e02ff */
.L_x_275:
[----:B------:R-:W-:Y:S05]  /*66f0*/  BSYNC B1 ;  /* 0x0000000000017941 */ /* 0x000fea0003800000 */
.L_x_274:
[----:B------:R-:W-:Y:S01]  /*6700*/  @!P3 IMAD R79, R79, R155, R22 ;  /* 0x0000009b4f4fb224 */ /* 0x000fe200078e0216 */
[----:B------:R-:W-:Y:S04]  /*6710*/  BSSY B1, `(.L_x_276) ;  /* 0x0000006000017945 */ /* 0x000fe80003800000 */
[----:B------:R0:W-:Y:S01]  /*6720*/  @!P3 STG.E.U8 desc[UR36][R10.64+0x69], R79 ;  /* 0x0000694f0a00b986 */ /* 0x0001e2000c101124 */
[----:B------:R-:W-:Y:S05]  /*6730*/  @P5 BRA `(.L_x_277) ;  /* 0x00000000000c5947 */ /* 0x000fea0003800000 */
[----:B--2---:R-:W0:Y:S02]  /*6740*/  LDG.E.U8 R157, desc[UR36][R4.64+0x70] ;  /* 0x00007024049d7981 */ /* 0x004e24000c1e1100 */
[----:B0-----:R-:W-:-:S05]  /*6750*/  PRMT R9, R157, 0x8880, RZ ;  /* 0x000088809d097816 */ /* 0x001fca00000000ff */
[----:B------:R-:W-:-:S07]  /*6760*/  IMAD R22, R9, R156, RZ ;  /* 0x0000009c09167224 */ /* 0x000fce00078e02ff */
.L_x_277:
[----:B------:R-:W-:Y:S05]  /*6770*/  BSYNC B1 ;  /* 0x0000000000017941 */ /* 0x000fea0003800000 */
.L_x_276:
[----:B0-----:R-:W-:Y:S01]  /*6780*/  @!P5 IMAD R9, R80, R155, R22 ;  /* 0x0000009b5009d224 */ /* 0x001fe200078e0216 */
[----:B------:R-:W-:Y:S04]  /*6790*/  BSSY B1, `(.L_x_278) ;  /* 0x0000006000017945 */ /* 0x000fe80003800000 */
[----:B------:R0:W-:Y:S01]  /*67a0*/  @!P5 STG.E.U8 desc[UR36][R6.64+0x70], R9 ;  /* 0x000070090600d986 */ /* 0x0001e2000c101124 */
[----:B------:R-:W-:Y:S05]  /*67b0*/  @P1 BRA `(.L_x_279) ;  /* 0x00000000000c1947 */ /* 0x000fea0003800000 */
[----:B--2---:R-:W0:Y:S02]  /*67c0*/  LDG.E.U8 R157, desc[UR36][R4.64+0x71] ;  /* 0x00007124049d7981 */ /* 0x004e24000c1e1100 */
[----:B0-----:R-:W-:-:S05]  /*67d0*/  PRMT R9, R157, 0x8880, RZ ;  /* 0x000088809d097816 */ /* 0x001fca00000000ff */
[----:B------:R-:W-:-:S07]  /*67e0*/  IMAD R22, R9, R156, RZ ;  /* 0x0000009c09167224 */ /* 0x000fce00078e02ff */
.L_x_279:
[----:B------:R-:W-:Y:S05]  /*67f0*/  BSYNC B1 ;  /* 0x0000000000017941 */ /* 0x000fea0003800000 */
.L_x_278:
[----:B------:R-:W-:Y:S01]  /*6800*/  ISETP.LT.OR P4, PT, R3, 0x71, !P0 ;  /* 0x000000710300780c */ /* 0x000fe20004781670 */
[----:B------:R-:W-:Y:S01]  /*6810*/  @!P1 IMAD R81, R81, R155, R22 ;  /* 0x0000009b51519224 */ /* 0x000fe200078e0216 */
[----:B------:R-:W-:Y:S01]  /*6820*/  BSSY B1, `(.L_x_280) ;  /* 0x000000a000017945 */ /* 0x000fe20003800000 */
[C---:B------:R-:W-:Y:S02]  /*6830*/  ISETP.LT.OR P3, PT, R3.reuse, 0x72, !P0 ;  /* 0x000000720300780c */ /* 0x040fe40004761670 */
        /* <DEDUP_REMOVED lines=8> */
.L_x_281:
[----:B------:R-:W-:Y:S05]  /*68c0*/  BSYNC B1 ;  /* 0x0000000000017941 */ /* 0x000fea0003800000 */
.L_x_280:
[----:B0-----:R-:W-:Y:S01]  /*68d0*/  @!P4 IMAD R9, R82, R155, R22 ;  /* 0x0000009b5209c224 */ /* 0x001fe200078e0216 */
[----:B------:R-:W-:Y:S04]  /*68e0*/  BSSY B1, `(.L_x_282) ;  /* 0x0000006000017945 */ /* 0x000fe80003800000 */
[----:B------:R0:W-:Y:S01]  /*68f0*/  @!P4 STG.E.U8 desc[UR36][R10.64+0x70], R9 ;  /* 0x000070090a00c986 */ /* 0x0001e2000c101124 */
[----:B------:R-:W-:Y:S05]  /*6900*/  @P3 BRA `(.L_x_283) ;  /* 0x00000000000c3947 */ /* 0x000fea0003800000 */
[----:B--2---:R-:W0:Y:S02]  /*6910*/  LDG.E.U8 R157, desc[UR36][R12.64+0x71] ;  /* 0x000071240c9d7981 */ /* 0x004e24000c1e1100 */
[----:B0-----:R-:W-:-:S05]  /*6920*/  PRMT R9, R157, 0x8880, RZ ;  /* 0x000088809d097816 */ /* 0x001fca00000000ff */
[----:B------:R-:W-:-:S07]  /*6930*/  IMAD R22, R9, R156, RZ ;  /* 0x0000009c09167224 */ /* 0x000fce00078e02ff */
.L_x_283:
[----:B------:R-:W-:Y:S05]  /*6940*/  BSYNC B1 ;  /* 0x0000000000017941 */ /* 0x000fea0003800000 */
.L_x_282:
[----:B------:R-:W-:Y:S01]  /*6950*/  @!P3 IMAD R83, R83, R155, R22 ;  /* 0x0000009b5353b224 */ /* 0x000fe200078e0216 */
[----:B------:R-:W-:Y:S04]  /*6960*/  BSSY B1, `(.L_x_284) ;  /* 0x0000006000017945 */ /* 0x000fe80003800000 */
[----:B------:R0:W-:Y:S01]  /*6970*/  @!P3 STG.E.U8 desc[UR36][R10.64+0x71], R83 ;  /* 0x000071530a00b986 */ /* 0x0001e2000c101124 */
[----:B------:R-:W-:Y:S05]  /*6980*/  @P1 BRA `(.L_x_285) ;  /* 0x00000000000c1947 */ /* 0x000fea0003800000 */
[----:B--2---:R-:W0:Y:S02]  /*6990*/  LDG.E.U8 R157, desc[UR36][R4.64+0x78] ;  /* 0x00007824049d7981 */ /* 0x004e24000c1e1100 */
[----:B0-----:R-:W-:-:S05]  /*69a0*/  PRMT R9, R157, 0x8880, RZ ;  /* 0x000088809d097816 */ /* 0x001fca00000000ff */
[----:B------:R-:W-:-:S07]  /*69b0*/  IMAD R22, R9, R156, RZ ;  /* 0x0000009c09167224 */ /* 0x000fce00078e02ff */
.L_x_285:
[----:B------:R-:W-:Y:S05]  /*69c0*/  BSYNC B1 ;  /* 0x0000000000017941 */ /* 0x000fea0003800000 */
.L_x_284:
[----:B0-----:R-:W-:Y:S01]  /*69d0*/  @!P1 IMAD R9, R84, R155, R22 ;  /* 0x0000009b54099224 */ /* 0x001fe200078e0216 */
[----:B------:R-:W-:Y:S04]  /*69e0*/  BSSY B1, `(.L_x_286) ;  /* 0x0000006000017945 */ /* 0x000fe80003800000 */
[----:B------:R0:W-:Y:S01]  /*69f0*/  @!P1 STG.E.U8 desc[UR36][R6.64+0x78], R9 ;  /* 0x0000780906009986 */ /* 0x0001e2000c101124 */
[----:B------:R-:W-:Y:S05]  /*6a00*/  @P2 BRA `(.L_x_287) ;  /* 0x00000000000c2947 */ /* 0x000fea0003800000 */
[----:B--2---:R-:W0:Y:S02]  /*6a10*/  LDG.E.U8 R157, desc[UR36][R4.64+0x79] ;  /* 0x00007924049d7981 */ /* 0x004e24000c1e1100 */
[----:B0-----:R-:W-:-:S05]  /*6a20*/  PRMT R9, R157, 0x8880, RZ ;  /* 0x000088809d097816 */ /* 0x001fca00000000ff */
[----:B------:R-:W-:-:S07]  /*6a30*/  IMAD R22, R9, R156, RZ ;  /* 0x0000009c09167224 */ /* 0x000fce00078e02ff */
.L_x_287:
[----:B------:R-:W-:Y:S05]  /*6a40*/  BSYNC B1 ;  /* 0x0000000000017941 */ /* 0x000fea0003800000 */
.L_x_286:
[----:B------:R-:W-:Y:S01]  /*6a50*/  @!P2 IMAD R85, R85, R155, R22 ;  /* 0x0000009b5555a224 */ /* 0x000fe200078e0216 */
[----:B------:R-:W-:Y:S04]  /*6a60*/  BSSY B1, `(.L_x_288) ;  /* 0x0000006000017945 */ /* 0x000fe80003800000 */
[----:B------:R0:W-:Y:S01]  /*6a70*/  @!P2 STG.E.U8 desc[UR36][R6.64+0x79], R85 ;  /* 0x000079550600a986 */ /* 0x0001e2000c101124 */
[----:B------:R-:W-:Y:S05]  /*6a80*/  @P5 BRA `(.L_x_289) ;  /* 0x00000000000c5947 */ /* 0x000fea0003800000 */
[----:B--2---:R-:W2:Y:S02]  /*6a90*/  LDG.E.U8 R157, desc[UR36][R12.64+0x78] ;  /* 0x000078240c9d7981 */ /* 0x004ea4000c1e1100 */
[----:B--2---:R-:W-:-:S05]  /*6aa0*/  PRMT R5, R157, 0x8880, RZ ;  /* 0x000088809d057816 */ /* 0x004fca00000000ff */
[----:B------:R-:W-:-:S07]  /*6ab0*/  IMAD R22, R5, R156, RZ ;  /* 0x0000009c05167224 */ /* 0x000fce00078e02ff */
.L_x_289:
[----:B------:R-:W-:Y:S05]  /*6ac0*/  BSYNC B1 ;  /* 0x0000000000017941 */ /* 0x000fea0003800000 */
.L_x_288:
[----:B------:R-:W-:Y:S01]  /*6ad0*/  @!P5 IMAD R5, R86, R155, R22 ;  /* 0x0000009b5605d224 */ /* 0x000fe200078e0216 */
[----:B------:R-:W-:Y:S01]  /*6ae0*/  ISETP.LT.OR P0, PT, R3, 0x7a, !P0 ;  /* 0x0000007a0300780c */ /* 0x000fe20004701670 */
[----:B------:R-:W-:Y:S03]  /*6af0*/  BSSY B1, `(.L_x_290) ;  /* 0x0000006000017945 */ /* 0x000fe60003800000 */
[----:B------:R0:W-:Y:S09]  /*6b00*/  @!P5 STG.E.U8 desc[UR36][R10.64+0x78], R5 ;  /* 0x000078050a00d986 */ /* 0x0001f2000c101124 */
[----:B------:R-:W-:Y:S05]  /*6b10*/  @P0 BRA `(.L_x_291) ;  /* 0x00000000000c0947 */ /* 0x000fea0003800000 */
[----:B--2---:R-:W2:Y:S02]  /*6b20*/  LDG.E.U8 R157, desc[UR36][R12.64+0x79] ;  /* 0x000079240c9d7981 */ /* 0x004ea4000c1e1100 */
[----:B--2---:R-:W-:-:S05]  /*6b30*/  PRMT R3, R157, 0x8880, RZ ;  /* 0x000088809d037816 */ /* 0x004fca00000000ff */
[----:B------:R-:W-:-:S07]  /*6b40*/  IMAD R22, R3, R156, RZ ;  /* 0x0000009c03167224 */ /* 0x000fce00078e02ff */
.L_x_291:
[----:B------:R-:W-:Y:S05]  /*6b50*/  BSYNC B1 ;  /* 0x0000000000017941 */ /* 0x000fea0003800000 */
.L_x_290:
[----:B------:R-:W-:Y:S01]  /*6b60*/  IMAD R87, R87, R155, R22 ;  /* 0x0000009b57577224 */ /* 0x000fe200078e0216 */
[----:B------:R-:W-:Y:S06]  /*6b70*/  @P0 BRA `(.L_x_292) ;  /* 0x0000001800180947 */ /* 0x000fec0003800000 */
[----:B------:R0:W-:Y:S01]  /*6b80*/  STG.E.U8 desc[UR36][R10.64+0x79], R87 ;  /* 0x000079570a007986 */ /* 0x0001e2000c101124 */
[----:B------:R-:W-:Y:S05]  /*6b90*/  BRA `(.L_x_292) ;  /* 0x0000001800107947 */ /* 0x000fea0003800000 */
.L_x_35:
[C---:B------:R-:W-:Y:S02]  /*6ba0*/  ISETP.GE.AND P2, PT, R0.reuse, 0x1, PT ;  /* 0x000000010000780c */ /* 0x040fe40003f46270 */
[----:B------:R-:W-:Y:S02]  /*6bb0*/  ISETP.GE.AND P0, PT, R0, 0x9, PT ;  /* 0x000000090000780c */ /* 0x000fe40003f06270 */
[C---:B------:R-:W-:Y:S02]  /*6bc0*/  ISETP.LT.OR P3, PT, R3.reuse, 0x1, !P2 ;  /* 0x000000010300780c */ /* 0x040fe40005761670 */
[C---:B------:R-:W-:Y:S02]  /*6bd0*/  ISETP.LT.OR P5, PT, R3.reuse, 0x2, !P2 ;  /* 0x000000020300780c */ /* 0x040fe400057a1670 */
[C---:B------:R-:W-:Y:S02]  /*6be0*/  ISETP.LT.OR P1, PT, R3.reuse, 0x1, !P0 ;  /* 0x000000010300780c */ /* 0x040fe40004721670 */
[----:B------:R-:W-:-:S07]  /*6bf0*/  ISETP.LT.OR P4, PT, R3, 0x2, !P0 ;  /* 0x000000020300780c */ /* 0x000fce0004781670 */
[-C--:B------:R-:W-:Y:S02]  /*6c00*/  @!P3 IMAD R5, R88, R155.reuse, RZ ;  /* 0x0000009b5805b224 */ /* 0x080fe400078e02ff */
[-C--:B------:R-:W-:Y:S02]  /*6c10*/  @!P5 IMAD R89, R89, R155.reuse, RZ ;  /* 0x0000009b5959d224 */ /* 0x080fe400078e02ff */
[-C--:B------:R-:W-:Y:S01]  /*6c20*/  @!P1 IMAD R13, R90, R155.reuse, RZ ;  /* 0x0000009b5a0d9224 */ /* 0x080fe200078e02ff */
[----:B------:R0:W-:Y:S01]  /*6c30*/  @!P3 STG.E.U8 desc[UR36][R160.64], R5 ;  /* 0x00000005a000b986 */ /* 0x0001e2000c101124 */
[----:B------:R-:W-:Y:S01]  /*6c40*/  ISETP.LT.OR P3, PT, R3, 0x9, !P2 ;  /* 0x000000090300780c */ /* 0x000fe20005761670 */
[----:B------:R-:W-:Y:S02]  /*6c50*/  @!P4 IMAD R91, R91, R155, RZ ;  /* 0x0000009b5b5bc224 */ /* 0x000fe400078e02ff */
[----:B------:R-:W-:Y:S01]  /*6c60*/  @!P5 STG.E.U8 desc[UR36][R160.64+0x1], R89 ;  /* 0x00000159a000d986 */ /* 0x000fe2000c101124 */
[----:B------:R-:W-:-:S03]  /*6c70*/  ISETP.LT.OR P5, PT, R3, 0xa, !P2 ;  /* 0x0000000a0300780c */ /* 0x000fc600057a1670 */
[----:B------:R1:W-:Y:S01]  /*6c80*/  @!P1 STG.E.U8 desc[UR36][R8.64], R13 ;  /* 0x0000000d08009986 */ /* 0x0003e2000c101124 */
[----:B------:R-:W-:-:S03]  /*6c90*/  ISETP.LT.OR P1, PT, R3, 0x9, !P0 ;  /* 0x000000090300780c */ /* 0x000fc60004721670 */
[----:B------:R-:W-:Y:S01]  /*6ca0*/  @!P4 STG.E.U8 desc[UR36][R8.64+0x1], R91 ;  /* 0x0000015b0800c986 */ /* 0x000fe2000c101124 */
[----:B------:R-:W-:Y:S01]  /*6cb0*/  ISETP.LT.OR P4, PT, R3, 0xa, !P0 ;  /* 0x0000000a0300780c */ /* 0x000fe20004781670 */
[----:B------:R-:W-:-:S04]  /*6cc0*/  @!P3 IMAD R15, R92, R155, RZ ;  /* 0x0000009b5c0fb224 */ /* 0x000fc800078e02ff */
[-C--:B------:R-:W-:Y:S01]  /*6cd0*/  @!P5 IMAD R93, R93, R155.reuse, RZ ;  /* 0x0000009b5d5dd224 */ /* 0x080fe200078e02ff */
[----:B------:R3:W-:Y:S01]  /*6ce0*/  @!P3 STG.E.U8 desc[UR36][R160.64+0x8], R15 ;  /* 0x0000080fa000b986 */ /* 0x0007e2000c101124 */
[C---:B------:R-:W-:Y:S02]  /*6cf0*/  ISETP.LT.OR P3, PT, R3.reuse, 0x11, !P2 ;  /* 0x000000110300780c */ /* 0x040fe40005761670 */
[-C--:B0-----:R-:W-:Y:S01]  /*6d00*/  @!P1 IMAD R5, R94, R155.reuse, RZ ;  /* 0x0000009b5e059224 */ /* 0x081fe200078e02ff */
[----:B------:R-:W-:Y:S01]  /*6d10*/  @!P5 STG.E.U8 desc[UR36][R160.64+0x9], R93 ;  /* 0x0000095da000d986 */ /* 0x000fe2000c101124 */
[----:B------:R-:W-:Y:S02]  /*6d20*/  ISETP.LT.OR P5, PT, R3, 0x12, !P2 ;  /* 0x000000120300780c */ /* 0x000fe400057a1670 */
[----:B------:R-:W-:Y:S01]  /*6d30*/  @!P4 IMAD R95, R95, R155, RZ ;  /* 0x0000009b5f5fc224 */ /* 0x000fe200078e02ff */
[----:B------:R0:W-:Y:S01]  /*6d40*/  @!P1 STG.E.U8 desc[UR36][R8.64+0x8], R5 ;  /* 0x0000080508009986 */ /* 0x0001e2000c101124 */
[----:B------:R-:W-:-:S03]  /*6d50*/  ISETP.LT.OR P1, PT, R3, 0x11, !P0 ;  /* 0x000000110300780c */ /* 0x000fc60004721670 */
[----:B------:R-:W-:Y:S01]  /*6d60*/  @!P4 STG.E.U8 desc[UR36][R8.64+0x9], R95 ;  /* 0x0000095f0800c986 */ /* 0x000fe2000c101124 */
[----:B------:R-:W-:Y:S01]  /*6d70*/  ISETP.LT.OR P4, PT, R3, 0x12, !P0 ;  /* 0x000000120300780c */ /* 0x000fe20004781670 */
[----:B-1----:R-:W-:-:S04]  /*6d80*/  @!P3 IMAD R13, R96, R155, RZ ;  /* 0x0000009b600db224 */ /* 0x002fc800078e02ff */
[-C--:B------:R-:W-:Y:S01]  /*6d90*/  @!P5 IMAD R97, R97, R155.reuse, RZ ;  /* 0x0000009b6161d224 */ /* 0x080fe200078e02ff */
[----:B------:R1:W-:Y:S01]  /*6da0*/  @!P3 STG.E.U8 desc[UR36][R160.64+0x10], R13 ;  /* 0x0000100da000b986 */ /* 0x0003e2000c101124 */
[C---:B------:R-:W-:Y:S02]  /*6db0*/  ISETP.LT.OR P3, PT, R3.reuse, 0x19, !P2 ;  /* 0x000000190300780c */ /* 0x040fe40005761670 */
[-C--:B---3--:R-:W-:Y:S01]  /*6dc0*/  @!P1 IMAD R15, R98, R155.reuse, RZ ;  /* 0x0000009b620f9224 */ /* 0x088fe200078e02ff */
[----:B------:R-:W-:Y:S01]  /*6dd0*/  @!P5 STG.E.U8 desc[UR36][R160.64+0x11], R97 ;  /* 0x00001161a000d986 */ /* 0x000fe2000c101124 */
[----:B------:R-:W-:Y:S02]  /*6de0*/  ISETP.LT.OR P5, PT, R3, 0x1a, !P2 ;  /* 0x0000001a0300780c */ /* 0x000fe400057a1670 */
[----:B------:R-:W-:Y:S01]  /*6df0*/  @!P4 IMAD R99, R99, R155, RZ ;  /* 0x0000009b6363c224 */ /* 0x000fe200078e02ff */
[----:B------:R3:W-:Y:S01]  /*6e00*/  @!P1 STG.E.U8 desc[UR36][R8.64+0x10], R15 ;  /* 0x0000100f08009986 */ /* 0x0007e2000c101124 */
[----:B------:R-:W-:-:S03]  /*6e10*/  ISETP.LT.OR P1, PT, R3, 0x19, !P0 ;  /* 0x000000190300780c */ /* 0x000fc60004721670 */
[----:B------:R-:W-:Y:S01]  /*6e20*/  @!P4 STG.E.U8 desc[UR36][R8.64+0x11], R99 ;  /* 0x000011630800c986 */ /* 0x000fe2000c101124 */
[----:B------:R-:W-:Y:S01]  /*6e30*/  ISETP.LT.OR P4, PT, R3, 0x1a, !P0 ;  /* 0x0000001a0300780c */ /* 0x000fe20004781670 */
[----:B0-----:R-:W-:-:S04]  /*6e40*/  @!P3 IMAD R5, R100, R155, RZ ;  /* 0x0000009b6405b224 */ /* 0x001fc800078e02ff */
[-C--:B------:R-:W-:Y:S01]  /*6e50*/  @!P5 IMAD R101, R101, R155.reuse, RZ ;  /* 0x0000009b6565d224 */ /* 0x080fe200078e02ff */
[----:B------:R0:W-:Y:S01]  /*6e60*/  @!P3 STG.E.U8 desc[UR36][R160.64+0x18], R5 ;  /* 0x00001805a000b986 */ /* 0x0001e2000c101124 */
[C---:B------:R-:W-:Y:S02]  /*6e70*/  ISETP.LT.OR P3, PT, R3.reuse, 0x21, !P2 ;  /* 0x000000210300780c */ /* 0x040fe40005761670 */
[-C--:B-1----:R-:W-:Y:S01]  /*6e80*/  @!P1 IMAD R13, R102, R155.reuse, RZ ;  /* 0x0000009b660d9224 */ /* 0x082fe200078e02ff */
[----:B------:R-:W-:Y:S01]  /*6e90*/  @!P5 STG.E.U8 desc[UR36][R160.64+0x19], R101 ;  /* 0x00001965a000d986 */ /* 0x000fe2000c101124 */
[----:B------:R-:W-:Y:S02]  /*6ea0*/  ISETP.LT.OR P5, PT, R3, 0x22, !P2 ;  /* 0x000000220300780c */ /* 0x000fe400057a1670 */
[----:B------:R-:W-:Y:S01]  /*6eb0*/  @!P4 IMAD R103, R103, R155, RZ ;  /* 0x0000009b6767c224 */ /* 0x000fe200078e02ff */
[----:B------:R1:W-:Y:S01]  /*6ec0*/  @!P1 STG.E.U8 desc[UR36][R8.64+0x18], R13 ;  /* 0x0000180d08009986 */ /* 0x0003e2000c101124 */
[----:B------:R-:W-:-:S03]  /*6ed0*/  ISETP.LT.OR P1, PT, R3, 0x21, !P0 ;  /* 0x000000210300780c */ /* 0x000fc60004721670 */
[----:B------:R-:W-:Y:S01]  /*6ee0*/  @!P4 STG.E.U8 desc[UR36][R8.64+0x19], R103 ;  /* 0x000019670800c986 */ /* 0x000fe2000c101124 */
[----:B------:R-:W-:Y:S01]  /*6ef0*/  ISETP.LT.OR P4, PT, R3, 0x22, !P0 ;  /* 0x000000220300780c */ /* 0x000fe20004781670 */
[----:B---3--:R-:W-:-:S04]  /*6f00*/  @!P3 IMAD R15, R104, R155, RZ ;  /* 0x0000009b680fb224 */ /* 0x008fc800078e02ff */
        /* <DEDUP_REMOVED lines=128> */
[----:B------:R-:W-:-:S02]  /*7710*/  ISETP.GE.AND P1, PT, R0, 0x81, PT ;  /* 0x000000810000780c */ /* 0x000fc40003f26270 */
[C---:B------:R-:W-:Y:S01]  /*7720*/  ISETP.LT.OR P5, PT, R3.reuse, 0x79, !P0 ;  /* 0x000000790300780c */ /* 0x040fe200047a1670 */
[----:B------:R-:W-:Y:S01]  /*7730*/  @!P4 STG.E.U8 desc[UR36][R8.64+0x71], R147 ;  /* 0x000071930800c986 */ /* 0x000fe2000c101124 */
[C---:B------:R-:W-:Y:S01]  /*7740*/  ISETP.LT.OR P0, PT, R3.reuse, 0x7a, !P0 ;  /* 0x0000007a0300780c */ /* 0x040fe20004701670 */
[----:B0-----:R-:W-:Y:S01]  /*7750*/  @!P3 IMAD R5, R148, R155, RZ ;  /* 0x0000009b9405b224 */ /* 0x001fe200078e02ff */
[----:B------:R-:W-:-:S03]  /*7760*/  ISETP.LT.OR P4, PT, R3, 0x1, !P1 ;  /* 0x000000010300780c */ /* 0x000fc60004f81670 */
[----:B------:R-:W-:Y:S01]  /*7770*/  @!P2 IMAD R149, R149, R155, RZ ;  /* 0x0000009b9595a224 */ /* 0x000fe200078e02ff */
[----:B------:R0:W-:Y:S01]  /*7780*/  @!P3 STG.E.U8 desc[UR36][R160.64+0x78], R5 ;  /* 0x00007805a000b986 */ /* 0x0001e2000c101124 */
[----:B------:R-:W-:-:S03]  /*7790*/  ISETP.LT.OR P3, PT, R3, 0x2, !P1 ;  /* 0x000000020300780c */ /* 0x000fc60004f61670 */
[----:B------:R-:W-:Y:S01]  /*77a0*/  @!P2 STG.E.U8 desc[UR36][R160.64+0x79], R149 ;  /* 0x00007995a000a986 */ /* 0x000fe2000c101124 */
[-C--:B-1----:R-:W-:Y:S01]  /*77b0*/  @!P5 IMAD R13, R150, R155.reuse, RZ ;  /* 0x0000009b960dd224 */ /* 0x082fe200078e02ff */
[----:B------:R-:W-:Y:S01]  /*77c0*/  ISETP.GE.AND P2, PT, R0, 0x89, PT ;  /* 0x000000890000780c */ /* 0x000fe20003f46270 */
[-C--:B------:R-:W-:Y:S02]  /*77d0*/  @!P0 IMAD R151, R151, R155.reuse, RZ ;  /* 0x0000009b97978224 */ /* 0x080fe400078e02ff */
[----:B---3--:R-:W-:Y:S01]  /*77e0*/  @!P4 IMAD R15, R24, R155, RZ ;  /* 0x0000009b180fc224 */ /* 0x008fe200078e02ff */
[----:B------:R1:W-:Y:S01]  /*77f0*/  @!P5 STG.E.U8 desc[UR36][R8.64+0x78], R13 ;  /* 0x0000780d0800d986 */ /* 0x0003e2000c101124 */
[----:B------:R-:W-:-:S03]  /*7800*/  ISETP.LT.OR P5, PT, R3, 0x1, !P2 ;  /* 0x000000010300780c */ /* 0x000fc600057a1670 */
[----:B------:R-:W-:Y:S01]  /*7810*/  @!P3 IMAD R25, R25, R155, RZ ;  /* 0x0000009b1919b224 */ /* 0x000fe200078e02ff */
[----:B------:R-:W-:Y:S01]  /*7820*/  @!P0 STG.E.U8 desc[UR36][R8.64+0x79], R151 ;  /* 0x0000799708008986 */ /* 0x000fe2000c101124 */
[----:B------:R-:W-:-:S03]  /*7830*/  ISETP.LT.OR P0, PT, R3, 0x2, !P2 ;  /* 0x000000020300780c */ /* 0x000fc60005701670 */
[----:B------:R-:W-:Y:S01]  /*7840*/  @!P4 STG.E.U8 desc[UR36][R6.64], R15 ;  /* 0x0000000f0600c986 */ /* 0x000fe2000c101124 */
        /* <DEDUP_REMOVED lines=19> */
[-C--:B------:R-:W-:Y:S01]  /*7980*/  @!P4 IMAD R9, R32, R155.reuse, RZ ;  /* 0x0000009b2009c224 */ /* 0x080fe200078e02ff */
        /* <DEDUP_REMOVED lines=127> */
[----:B-1----:R-:W-:-:S04]  /*8180*/  @!P5 IMAD R13, R74, R155, RZ ;  /* 0x0000009b4a0dd224 */ /* 0x002fc800078e02ff */
        /* <DEDUP_REMOVED lines=12> */
[----:B------:R-:W-:-:S04]  /*8250*/  @!P0 IMAD R9, R78, R155, RZ ;  /* 0x0000009b4e098224 */ /* 0x000fc800078e02ff */
[-C--:B------:R-:W-:Y:S01]  /*8260*/  @!P4 IMAD R79, R79, R155.reuse, RZ ;  /* 0x0000009b4f4fc224 */ /* 0x080fe200078e02ff */
[----:B------:R1:W-:Y:S01]  /*8270*/  @!P0 STG.E.U8 desc[UR36][R10.64+0x68], R9 ;  /* 0x000068090a008986 */ /* 0x0003e2000c101124 */
[----:B------:R-:W-:Y:S02]  /*8280*/  ISETP.LT.OR P0, PT, R3, 0x71, !P2 ;  /* 0x000000710300780c */ /* 0x000fe40005701670 */
[----:B------:R-:W-:Y:S01]  /*8290*/  @!P3 IMAD R81, R81, R155, RZ ;  /* 0x0000009b5151b224 */ /* 0x000fe200078e02ff */
[----:B------:R3:W-:Y:S01]  /*82a0*/  @!P4 STG.E.U8 desc[UR36][R10.64+0x69], R79 ;  /* 0x0000694f0a00c986 */ /* 0x0007e2000c101124 */
[----:B------:R-:W-:-:S03]  /*82b0*/  ISETP.LT.OR P4, PT, R3, 0x72, !P2 ;  /* 0x000000720300780c */ /* 0x000fc60005781670 */
[----:B------:R3:W-:Y:S01]  /*82c0*/  @!P3 STG.E.U8 desc[UR36][R6.64+0x71], R81 ;  /* 0x000071510600b986 */ /* 0x0007e2000c101124 */
[C---:B------:R-:W-:Y:S02]  /*82d0*/  ISETP.LT.OR P3, PT, R3.reuse, 0x79, !P1 ;  /* 0x000000790300780c */ /* 0x040fe40004f61670 */
[C---:B------:R-:W-:Y:S01]  /*82e0*/  ISETP.LT.OR P1, PT, R3.reuse, 0x7a, !P1 ;  /* 0x0000007a0300780c */ /* 0x040fe20004f21670 */
[----:B------:R3:W-:Y:S01]  /*82f0*/  @!P5 STG.E.U8 desc[UR36][R6.64+0x70], R13 ;  /* 0x0000700d0600d986 */ /* 0x0007e2000c101124 */
[C---:B------:R-:W-:Y:S02]  /*8300*/  ISETP.LT.OR P5, PT, R3.reuse, 0x79, !P2 ;  /* 0x000000790300780c */ /* 0x040fe400057a1670 */
[----:B------:R-:W-:Y:S01]  /*8310*/  ISETP.LT.OR P2, PT, R3, 0x7a, !P2 ;  /* 0x0000007a0300780c */ /* 0x000fe20005741670 */
[-C--:B------:R-:W-:Y:S02]  /*8320*/  @!P0 IMAD R3, R82, R155.reuse, RZ ;  /* 0x0000009b52038224 */ /* 0x080fe400078e02ff */
[----:B------:R-:W-:-:S03]  /*8330*/  @!P4 IMAD R83, R83, R155, RZ ;  /* 0x0000009b5353c224 */ /* 0x000fc600078e02ff */
[----:B------:R3:W-:Y:S01]  /*8340*/  @!P0 STG.E.U8 desc[UR36][R10.64+0x70], R3 ;  /* 0x000070030a008986 */ /* 0x0007e2000c101124 */
[-C--:B0-----:R-:W-:Y:S02]  /*8350*/  @!P3 IMAD R5, R84, R155.reuse, RZ ;  /* 0x0000009b5405b224 */ /* 0x081fe400078e02ff */
[-C--:B------:R-:W-:Y:S01]  /*8360*/  @!P1 IMAD R85, R85, R155.reuse, RZ ;  /* 0x0000009b55559224 */ /* 0x080fe200078e02ff */
[----:B------:R3:W-:Y:S01]  /*8370*/  @!P4 STG.E.U8 desc[UR36][R10.64+0x71], R83 ;  /* 0x000071530a00c986 */ /* 0x0007e2000c101124 */
[-C--:B-1----:R-:W-:Y:S02]  /*8380*/  @!P5 IMAD R9, R86, R155.reuse, RZ ;  /* 0x0000009b5609d224 */ /* 0x082fe400078e02ff */
[----:B------:R-:W-:Y:S01]  /*8390*/  @!P2 IMAD R87, R87, R155, RZ ;  /* 0x0000009b5757a224 */ /* 0x000fe200078e02ff */
[----:B------:R3:W-:Y:S04]  /*83a0*/  @!P3 STG.E.U8 desc[UR36][R6.64+0x78], R5 ;  /* 0x000078050600b986 */ /* 0x0007e8000c101124 */
[----:B------:R3:W-:Y:S04]  /*83b0*/  @!P1 STG.E.U8 desc[UR36][R6.64+0x79], R85 ;  /* 0x0000795506009986 */ /* 0x0007e8000c101124 */
[----:B------:R3:W-:Y:S04]  /*83c0*/  @!P5 STG.E.U8 desc[UR36][R10.64+0x78], R9 ;  /* 0x000078090a00d986 */ /* 0x0007e8000c101124 */
[----:B------:R3:W-:Y:S02]  /*83d0*/  @!P2 STG.E.U8 desc[UR36][R10.64+0x79], R87 ;  /* 0x000079570a00a986 */ /* 0x0007e4000c101124 */
.L_x_292:
[----:B------:R-:W-:Y:S05]  /*83e0*/  BSYNC B0 ;  /* 0x0000000000007941 */ /* 0x000fea0003800000 */
.L_x_34:
[----:B------:R-:W-:Y:S01]  /*83f0*/  ULDC UR4, c[0x0][0xc] ;  /* 0x0000030000047ab9 */ /* 0x000fe20000000800 */
[----:B------:R-:W-:Y:S01]  /*8400*/  ULDC UR5, c[0x0][0x10] ;  /* 0x0000040000057ab9 */ /* 0x000fe20000000800 */
[----:B---3--:R-:W3:Y:S01]  /*8410*/  LDC R3, c[0x0][0x14] ;  /* 0x00000500ff037b82 */ /* 0x008ee20000000800 */
[----:B------:R-:W-:Y:S01]  /*8420*/  UIMAD.WIDE.U32 UR4, UR4, UR5, URZ ;  /* 0x00000005040472a5 */ /* 0x000fe2000f8e003f */
[----:B------:R-:W-:Y:S01]  /*8430*/  PRMT R0, RZ, 0x7610, R0 ;  /* 0x00007610ff007816 */ /* 0x000fe20000000000 */
[----:B------:R-:W-:Y:S02]  /*8440*/  IMAD.MOV.U32 R153, RZ, RZ, -0x1 ;  /* 0xffffffffff997424 */ /* 0x000fe400078e00ff */
[----:B------:R-:W-:Y:S02]  /*8450*/  IMAD.MOV.U32 R22, RZ, RZ, -0x1 ;  /* 0xffffffffff167424 */ /* 0x000fe400078e00ff */
[----:B---3--:R-:W-:-:S04]  /*8460*/  IMAD.WIDE.U32 R16, R3, UR4, R16 ;  /* 0x0000000403107c25 */ /* 0x008fc8000f8e0010 */
[----:B------:R-:W-:Y:S01]  /*8470*/  IMAD R3, R3, UR5, RZ ;  /* 0x0000000503037c24 */ /* 0x000fe2000f8e02ff */
[----:B------:R-:W-:Y:S02]  /*8480*/  ULDC.64 UR4, c[0x0][0x650] ;  /* 0x0001940000047ab9 */ /* 0x000fe40000000a00 */
[----:B------:R-:W-:Y:S01]  /*8490*/  ISETP.GE.U32.AND P0, PT, R16, UR4, PT ;  /* 0x0000000410007c0c */ /* 0x000fe2000bf06070 */
[----:B------:R-:W-:-:S05]  /*84a0*/  IMAD.IADD R17, R17, 0x1, R3 ;  /* 0x0000000111117824 */ /* 0x000fca00078e0203 */
[----:B------:R-:W-:-:S13]  /*84b0*/  ISETP.GE.U32.AND.EX P0, PT, R17, UR5, PT, P0 ;  /* 0x0000000511007c0c */ /* 0x000fda000bf06100 */
[----:B------:R-:W-:Y:S05]  /*84c0*/  @P0 BRA `(.L_x_293) ;  /* 0x0000000400640947 */ /* 0x000fea0003800000 */
[----:B------:R-:W3:Y:S01]  /*84d0*/  S2R R12, SR_CTAID.X ;  /* 0x00000000000c7919 */ /* 0x000ee20000002500 */
[----:B0-----:R-:W0:Y:S01]  /*84e0*/  LDC.64 R10, c[0x0][0x628] ;  /* 0x00018a00ff0a7b82 */ /* 0x001e220000000a00 */
[----:B------:R-:W-:Y:S01]  /*84f0*/  ULDC UR4, c[0x0][0x150] ;  /* 0x0000540000047ab9 */ /* 0x000fe20000000800 */
[----:B------:R-:W-:Y:S01]  /*8500*/  IMAD.MOV.U32 R8, RZ, RZ, R16 ;  /* 0x000000ffff087224 */ /* 0x000fe200078e0010 */
[----:B------:R-:W0:Y:S01]  /*8510*/  S2R R24, SR_CTAID.Y ;  /* 0x0000000000187919 */ /* 0x000e220000002600 */
[----:B------:R-:W-:-:S04]  /*8520*/  IMAD.MOV.U32 R9, RZ, RZ, R17 ;  /* 0x000000ffff097224 */ /* 0x000fc800078e0011 */
[----:B------:R-:W1:Y:S08]  /*8530*/  LDC R21, c[0x0][0x144] ;  /* 0x00005100ff157b82 */ /* 0x000e700000000800 */
[----:B------:R-:W1:Y:S08]  /*8540*/  LDC R0, c[0x0][0x630] ;  /* 0x00018c00ff007b82 */ /* 0x000e700000000800 */
[----:B------:R-:W1:Y:S01]  /*8550*/  LDC.64 R14, c[0x0][0x620] ;  /* 0x00018800ff0e7b82 */ /* 0x000e620000000a00 */
[----:B0-----:R-:W-:-:S04]  /*8560*/  ISETP.NE.U32.AND P0, PT, R10, RZ, PT ;  /* 0x000000ff0a00720c */ /* 0x001fc80003f05070 */
[----:B------:R-:W-:Y:S02]  /*8570*/  ISETP.NE.AND.EX P0, PT, R11, RZ, PT, P0 ;  /* 0x000000ff0b00720c */ /* 0x000fe40003f05300 */
[----:B---3--:R-:W-:-:S05]  /*8580*/  I2FP.F32.U32 R3, R12 ;  /* 0x0000000c00037245 */ /* 0x008fca0000201000 */
[----:B------:R-:W-:-:S04]  /*8590*/  FMUL R3, R3, UR4 ;  /* 0x0000000403037c20 */ /* 0x000fc80008400000 */
[----:B------:R0:W3:Y:S02]  /*85a0*/  F2I.U32.TRUNC.NTZ R20, R3 ;  /* 0x0000000300147305 */ /* 0x0000e4000020f000 */
[----:B------:R-:W-:Y:S05]  /*85b0*/  @!P0 BRA `(.L_x_294) ;  /* 0x0000000000288947 */ /* 0x000fea0003800000 */
[----:B0-----:R-:W0:Y:S02]  /*85c0*/  LDC R3, c[0x0][0x634] ;  /* 0x00018d00ff037b82 */ /* 0x001e240000000800 */
        /* <DEDUP_REMOVED lines=9> */
.L_x_294:
[----:B------:R-:W2:Y:S01]  /*8660*/  LDC.64 R28, c[0x0][0x640] ;  /* 0x00019000ff1c7b82 */ /* 0x000ea20000000a00 */
[-CC-:B-1----:R-:W-:Y:S01]  /*8670*/  SHF.R.U64 R22, R8, R0.reuse, R9.reuse ;  /* 0x0000000008167219 */ /* 0x182fe20000001209 */
[----:B---3--:R-:W-:Y:S01]  /*8680*/  IMAD.MOV R20, RZ, RZ, -R20 ;  /* 0x000000ffff147224 */ /* 0x008fe200078e0a14 */
[----:B------:R-:W-:Y:S01]  /*8690*/  SHF.R.U32.HI R0, RZ, R0, R9 ;  /* 0x00000000ff007219 */ /* 0x000fe20000011609 */
[----:B------:R-:W-:Y:S01]  /*86a0*/  ULDC UR4, c[0x0][0x154] ;  /* 0x0000550000047ab9 */ /* 0x000fe20000000800 */
[----:B0-----:R-:W-:Y:S01]  /*86b0*/  IADD3 R3, P0, RZ, -R22, RZ ;  /* 0x80000016ff037210 */ /* 0x001fe20007f1e0ff */
[----:B------:R-:W-:Y:S02]  /*86c0*/  IMAD R21, R21, R20, R12 ;  /* 0x0000001415157224 */ /* 0x000fe400078e020c */
[----:B------:R-:W0:Y:S01]  /*86d0*/  LDC R6, c[0x0][0x618] ;  /* 0x00018600ff067b82 */ /* 0x000e220000000800 */
[----:B------:R-:W-:Y:S02]  /*86e0*/  IMAD.MOV.U32 R7, RZ, RZ, 0x1 ;  /* 0x00000001ff077424 */ /* 0x000fe400078e00ff */
[----:B------:R-:W-:-:S04]  /*86f0*/  IMAD.X R5, RZ, RZ, ~R0, P0 ;  /* 0x000000ffff057224 */ /* 0x000fc800000e0e00 */
[-C--:B------:R-:W-:Y:S01]  /*8700*/  IMAD R0, R5, R14.reuse, RZ ;  /* 0x0000000e05007224 */ /* 0x080fe200078e02ff */
[----:B------:R-:W1:Y:S01]  /*8710*/  LDC R8, c[0x0][0x608] ;  /* 0x00018200ff087b82 */ /* 0x000e620000000800 */
[----:B------:R-:W-:-:S04]  /*8720*/  IMAD.WIDE.U32 R4, R3, R14, R16 ;  /* 0x0000000e03047225 */ /* 0x000fc800078e0010 */
[----:B------:R-:W-:Y:S01]  /*8730*/  IMAD R3, R3, R15, R0 ;  /* 0x0000000f03037224 */ /* 0x000fe200078e0200 */
[----:B------:R-:W-:Y:S02]  /*8740*/  I2FP.F32.U32 R0, R24 ;  /* 0x0000001800007245 */ /* 0x000fe40000201000 */
[----:B------:R-:W3:Y:S01]  /*8750*/  LDC R26, c[0x0][0x658] ;  /* 0x00019600ff1a7b82 */ /* 0x000ee20000000800 */
[----:B------:R-:W-:Y:S01]  /*8760*/  IMAD.IADD R3, R5, 0x1, R3 ;  /* 0x0000000105037824 */ /* 0x000fe200078e0203 */
[----:B--2---:R-:W-:Y:S01]  /*8770*/  ISETP.NE.U32.AND P0, PT, R28, RZ, PT ;  /* 0x000000ff1c00720c */ /* 0x004fe20003f05070 */
[----:B------:R-:W-:Y:S01]  /*8780*/  FMUL R0, R0, UR4 ;  /* 0x0000000400007c20 */ /* 0x000fe20008400000 */
[----:B------:R-:W-:Y:S02]  /*8790*/  IMAD.MOV.U32 R5, RZ, RZ, -0x1 ;  /* 0xffffffffff057424 */ /* 0x000fe400078e00ff */
[----:B------:R-:W-:Y:S01]  /*87a0*/  ISETP.NE.AND.EX P0, PT, R29, RZ, PT, P0 ;  /* 0x000000ff1d00720c */ /* 0x000fe20003f05300 */
[----:B------:R2:W2:Y:S01]  /*87b0*/  F2I.U32.TRUNC.NTZ R13, R0 ;  /* 0x00000000000d7305 */ /* 0x0004a2000020f000 */
[----:B------:R-:W2:Y:S01]  /*87c0*/  LDC R15, c[0x0][0x148] ;  /* 0x00005200ff0f7b82 */ /* 0x000ea20000000800 */
[----:B0-----:R-:W-:-:S02]  /*87d0*/  SHF.R.U64 R12, R4, R6, R3 ;  /* 0x00000006040c7219 */ /* 0x001fc40000001203 */
[----:B------:R-:W-:-:S05]  /*87e0*/  SHF.R.U32.HI R3, RZ, R6, R3 ;  /* 0x00000006ff037219 */ /* 0x000fca0000011603 */
[----:B------:R-:W0:Y:S01]  /*87f0*/  LDC R20, c[0x0][0x600] ;  /* 0x00018000ff147b82 */ /* 0x000e220000000800 */
[-CC-:B-1----:R-:W-:Y:S02]  /*8800*/  SHF.R.U64 R10, R12, R8.reuse, R3.reuse ;  /* 0x000000080c0a7219 */ /* 0x182fe40000001203 */
[----:B------:R-:W-:-:S05]  /*8810*/  SHF.R.U32.HI R3, RZ, R8, R3 ;  /* 0x00000008ff037219 */ /* 0x000fca0000011603 */
[----:B------:R-:W1:Y:S01]  /*8820*/  LDC R27, c[0x0][0x648] ;  /* 0x00019200ff1b7b82 */ /* 0x000e620000000800 */
[-C--:B---3--:R-:W-:Y:S02]  /*8830*/  SHF.L.U32 R4, R5, R26.reuse, RZ ;  /* 0x0000001a05047219 */ /* 0x088fe400000006ff */
[--C-:B------:R-:W-:Y:S02]  /*8840*/  SHF.R.U64 R14, R10, R26, R3.reuse ;  /* 0x0000001a0a0e7219 */ /* 0x100fe40000001203 */
[----:B------:R-:W-:Y:S02]  /*8850*/  LOP3.LUT R25, RZ, R4, RZ, 0x33, !PT ;  /* 0x00000004ff197212 */ /* 0x000fe400078e33ff */
[-C--:B------:R-:W-:Y:S01]  /*8860*/  SHF.R.U32.HI R5, RZ, R26.reuse, R3 ;  /* 0x0000001aff057219 */ /* 0x080fe20000011603 */
[----:B------:R-:W3:Y:S01]  /*8870*/  LDC R30, c[0x0][0x638] ;  /* 0x00018e00ff1e7b82 */ /* 0x000ee20000000800 */
[----:B------:R-:W-:Y:S01]  /*8880*/  SHF.L.U32 R154, R7, R26, RZ ;  /* 0x0000001a079a7219 */ /* 0x000fe200000006ff */
[----:B------:R-:W-:-:S06]  /*8890*/  IMAD.MOV.U32 R4, RZ, RZ, R14 ;  /* 0x000000ffff047224 */ /* 0x000fcc00078e000e */
[----:B------:R-:W0:Y:S01]  /*88a0*/  LDC R31, c[0x0][0x610] ;  /* 0x00018400ff1f7b82 */ /* 0x000e220000000800 */
        /* <DEDUP_REMOVED lines=11> */
.L_x_295:
[----:B------:R-:W-:Y:S01]  /*8960*/  ISETP.NE.AND P0, PT, R2, 0x1, PT ;  /* 0x000000010200780c */ /* 0x000fe20003f05270 */
[----:B0-----:R-:W-:Y:S01]  /*8970*/  VIADD R7, R20, 0xffffffff ;  /* 0xffffffff14077836 */ /* 0x001fe20000000000 */
[----:B-12---:R-:W-:Y:S01]  /*8980*/  SHF.R.U64 R0, R4, R27, R5 ;  /* 0x0000001b04007219 */ /* 0x006fe20000001205 */
[----:B------:R-:W-:Y:S01]  /*8990*/  IMAD.MOV R13, RZ, RZ, -R13 ;  /* 0x000000ffff0d7224 */ /* 0x000fe200078e0a0d */
[----:B------:R-:W-:Y:S01]  /*89a0*/  LOP3.LUT R5, R10, R25, RZ, 0xc0, !PT ;  /* 0x000000190a057212 */ /* 0x000fe200078ec0ff */
[----:B------:R-:W-:Y:S02]  /*89b0*/  IMAD.MOV.U32 R4, RZ, RZ, 0x1 ;  /* 0x00000001ff047424 */ /* 0x000fe400078e00ff */
[----:B------:R-:W-:Y:S02]  /*89c0*/  IMAD.MOV R3, RZ, RZ, -R0 ;  /* 0x000000ffff037224 */ /* 0x000fe400078e0a00 */
[----:B------:R-:W-:Y:S01]  /*89d0*/  IMAD R154, R154, R0, R5 ;  /* 0x000000009a9a7224 */ /* 0x000fe200078e0205 */
[----:B------:R-:W-:Y:S01]  /*89e0*/  LOP3.LUT R5, R12, R7, RZ, 0xc0, !PT ;  /* 0x000000070c057212 */ /* 0x000fe200078ec0ff */
[----:B---3--:R-:W-:-:S02]  /*89f0*/  IMAD R0, R3, R30, R14 ;  /* 0x0000001e03007224 */ /* 0x008fc400078e020e */
[----:B------:R-:W-:Y:S02]  /*8a00*/  @P0 IMAD R21, R15, R13, R24 ;  /* 0x0000000d0f150224 */ /* 0x000fe400078e0218 */
[----:B------:R-:W-:Y:S01]  /*8a10*/  IMAD R3, R0, R20, R5 ;  /* 0x0000001400037224 */ /* 0x000fe200078e0205 */
[----:B------:R-:W-:Y:S01]  /*8a20*/  PRMT R0, R4, 0x7610, R0 ;  /* 0x0000761004007816 */ /* 0x000fe20000000000 */
[----:B------:R-:W-:-:S05]  /*8a30*/  IMAD R154, R154, R31, R21 ;  /* 0x0000001f9a9a7224 */ /* 0x000fca00078e0215 */
[----:B------:R-:W-:Y:S02]  /*8a40*/  SEL R153, R3, R154, !P0 ;  /* 0x0000009a03997207 */ /* 0x000fe40004000000 */
[----:B------:R-:W-:-:S07]  /*8a50*/  SEL R154, R154, R3, !P0 ;  /* 0x000000039a9a7207 */ /* 0x000fce0004000000 */
.L_x_293:
[----:B------:R-:W-:-:S13]  /*8a60*/  LOP3.LUT P0, RZ, R0, 0xff, RZ, 0xc0, !PT ;  /* 0x000000ff00ff7812 */ /* 0x000fda000780c0ff */
[----:B------:R-:W-:Y:S05]  /*8a70*/  @P0 BRA `(.L_x_296) ;  /* 0xffffff8400e40947 */ /* 0x000fea000383ffff */
[----:B------:R-:W-:Y:S05]  /*8a80*/  EXIT ;  /* 0x000000000000794d */ /* 0x000fea0003800000 */
.L_x_7:
[----:B0-----:R-:W-:Y:S01]  /*8a90*/  ULDC.64 UR4, c[0x0][0x650] ;  /* 0x0001940000047ab9 */ /* 0x001fe20000000a00 */
        /* <DEDUP_REMOVED lines=25> */
.L_x_298:
[----:B------:R-:W0:Y:S01]  /*8c30*/  LDC.64 R28, c[0x0][0x640] ;  /* 0x00019000ff1c7b82 */ /* 0x000e220000000a00 */
[-CC-:B------:R-:W-:Y:S01]  /*8c40*/  SHF.R.U64 R22, R12, R6.reuse, R13.reuse ;  /* 0x000000060c167219 */ /* 0x180fe2000000120d */
[----:B------:R-:W-:Y:S01]  /*8c50*/  IMAD.MOV.U32 R30, RZ, RZ, 0x1 ;  /* 0x00000001ff1e7424 */ /* 0x000fe200078e00ff */
[----:B------:R-:W-:Y:S02]  /*8c60*/  SHF.R.U32.HI R6, RZ, R6, R13 ;  /* 0x00000006ff067219 */ /* 0x000fe4000001160d */
        /* <DEDUP_REMOVED lines=8> */
[----:B------:R-:W-:Y:S01]  /*8cf0*/  IMAD.IADD R9, R9, 0x1, R11 ;  /* 0x0000000109097824 */ /* 0x000fe200078e020b */
[----:B0-----:R-:W-:-:S04]  /*8d00*/  ISETP.NE.U32.AND P0, PT, R28, RZ, PT ;  /* 0x000000ff1c00720c */ /* 0x001fc80003f05070 */
[----:B------:R-:W-:Y:S02]  /*8d10*/  ISETP.NE.AND.EX P0, PT, R29, RZ, PT, P0 ;  /* 0x000000ff1d00720c */ /* 0x000fe40003f05300 */
[----:B------:R-:W0:Y:S01]  /*8d20*/  LDC R20, c[0x0][0x600] ;  /* 0x00018000ff147b82 */ /* 0x000e220000000800 */
[-CC-:B-1----:R-:W-:Y:S01]  /*8d30*/  SHF.R.U64 R14, R8, R10.reuse, R9.reuse ;  /* 0x0000000a080e7219 */ /* 0x182fe20000001209 */
[----:B------:R-:W-:Y:S01]  /*8d40*/  IMAD.MOV.U32 R8, RZ, RZ, -0x1 ;  /* 0xffffffffff087424 */ /* 0x000fe200078e00ff */
[----:B------:R-:W-:-:S05]  /*8d50*/  SHF.R.U32.HI R9, RZ, R10, R9 ;  /* 0x0000000aff097219 */ /* 0x000fca0000011609 */
[----:B------:R-:W1:Y:S01]  /*8d60*/  LDC R24, c[0x0][0x648] ;  /* 0x00019200ff187b82 */ /* 0x000e620000000800 */
[-CC-:B--2---:R-:W-:Y:S02]  /*8d70*/  SHF.R.U64 R23, R14, R12.reuse, R9.reuse ;  /* 0x0000000c0e177219 */ /* 0x184fe40000001209 */
[----:B------:R-:W-:-:S05]  /*8d80*/  SHF.R.U32.HI R6, RZ, R12, R9 ;  /* 0x0000000cff067219 */ /* 0x000fca0000011609 */
[----:B------:R-:W2:Y:S01]  /*8d90*/  LDC R26, c[0x0][0x638] ;  /* 0x00018e00ff1a7b82 */ /* 0x000ea20000000800 */
[-C--:B---3--:R-:W-:Y:S02]  /*8da0*/  SHF.L.U32 R8, R8, R27.reuse, RZ ;  /* 0x0000001b08087219 */ /* 0x088fe400000006ff */
[-CC-:B------:R-:W-:Y:S02]  /*8db0*/  SHF.R.U64 R25, R23, R27.reuse, R6.reuse ;  /* 0x0000001b17197219 */ /* 0x180fe40000001206 */
[----:B------:R-:W-:Y:S02]  /*8dc0*/  LOP3.LUT R32, RZ, R8, RZ, 0x33, !PT ;  /* 0x00000008ff207212 */ /* 0x000fe400078e33ff */
[----:B------:R-:W-:Y:S01]  /*8dd0*/  SHF.R.U32.HI R9, RZ, R27, R6 ;  /* 0x0000001bff097219 */ /* 0x000fe20000011606 */
[----:B------:R-:W3:Y:S01]  /*8de0*/  LDC R31, c[0x0][0x610] ;  /* 0x00018400ff1f7b82 */ /* 0x000ee20000000800 */
[----:B------:R-:W-:Y:S01]  /*8df0*/  IMAD.MOV.U32 R8, RZ, RZ, R25 ;  /* 0x000000ffff087224 */ /* 0x000fe200078e0019 */
[----:B------:R-:W-:Y:S06]  /*8e00*/  @!P0 BRA `(.L_x_299) ;  /* 0x0000000000288947 */ /* 0x000fec0003800000 */
        /* <DEDUP_REMOVED lines=10> */
.L_x_299:
[----:B------:R-:W-:Y:S01]  /*8eb0*/  ISETP.NE.AND P0, PT, R2, 0x1, PT ;  /* 0x000000010200780c */ /* 0x000fe20003f05270 */
[----:B------:R-:W-:Y:S01]  /*8ec0*/  IMAD.MOV.U32 R13, RZ, RZ, R22 ;  /* 0x000000ffff0d7224 */ /* 0x000fe200078e0016 */
[----:B-1----:R-:W-:Y:S01]  /*8ed0*/  SHF.R.U64 R6, R8, R24, R9 ;  /* 0x0000001808067219 */ /* 0x002fe20000001209 */
[----:B0-----:R-:W-:Y:S01]  /*8ee0*/  VIADD R9, R20, 0xffffffff ;  /* 0xffffffff14097836 */ /* 0x001fe20000000000 */
[----:B------:R-:W-:Y:S02]  /*8ef0*/  SHF.L.U32 R30, R30, R27, RZ ;  /* 0x0000001b1e1e7219 */ /* 0x000fe400000006ff */
[----:B------:R-:W-:Y:S01]  /*8f00*/  LOP3.LUT R5, R23, R32, RZ, 0xc0, !PT ;  /* 0x0000002017057212 */ /* 0x000fe200078ec0ff */
[----:B------:R-:W-:-:S04]  /*8f10*/  IMAD.MOV R8, RZ, RZ, -R6 ;  /* 0x000000ffff087224 */ /* 0x000fc800078e0a06 */
[----:B------:R-:W-:Y:S01]  /*8f20*/  IMAD R6, R30, R6, R5 ;  /* 0x000000061e067224 */ /* 0x000fe200078e0205 */
[----:B------:R-:W-:Y:S01]  /*8f30*/  LOP3.LUT R5, R14, R9, RZ, 0xc0, !PT ;  /* 0x000000090e057212 */ /* 0x000fe200078ec0ff */
[----:B------:R-:W-:Y:S02]  /*8f40*/  @P0 IMAD R3, R7, R21, R4 ;  /* 0x0000001507030224 */ /* 0x000fe400078e0204 */
[----:B--2---:R-:W-:Y:S02]  /*8f50*/  IMAD R4, R8, R26, R25 ;  /* 0x0000001a08047224 */ /* 0x004fe400078e0219 */
[----:B---3--:R-:W-:Y:S02]  /*8f60*/  IMAD R3, R6, R31, R3 ;  /* 0x0000001f06037224 */ /* 0x008fe400078e0203 */
[----:B------:R-:W-:Y:S02]  /*8f70*/  IMAD R4, R4, R20, R5 ;  /* 0x0000001404047224 */ /* 0x000fe400078e0205 */
[----:B------:R-:W-:-:S03]  /*8f80*/  IMAD.MOV.U32 R6, RZ, RZ, 0x1 ;  /* 0x00000001ff067424 */ /* 0x000fc600078e00ff */
[----:B------:R-:W-:Y:S02]  /*8f90*/  SEL R20, R4, R3, !P0 ;  /* 0x0000000304147207 */ /* 0x000fe40004000000 */
[----:B------:R-:W-:-:S07]  /*8fa0*/  SEL R11, R3, R4, !P0 ;  /* 0x00000004030b7207 */ /* 0x000fce0004000000 */
.L_x_297:
[----:B------:R-:W-:-:S08]  /*8fb0*/  NOP ;  /* 0x0000000000007918 */ /* 0x000fd00000000000 */
[----:B------:R-:W0:-:S00]  /*8fc0*/  USETMAXREG.DEALLOC.CTAPOOL 0x28 ;  /* 0x00000028000079c8 */ /* 0x000e0000080e0500 */
[----:B0-----:R-:W-:-:S13]  /*8fd0*/  ISETP.NE.AND P0, PT, R0, RZ, PT ;  /* 0x000000ff0000720c */ /* 0x001fda0003f05270 */
[----:B------:R-:W-:Y:S05]  /*8fe0*/  @P0 EXIT ;  /* 0x000000000000094d */ /* 0x000fea0003800000 */
[----:B------:R-:W-:Y:S01]  /*8ff0*/  LOP3.LUT P0, RZ, R6, 0xff, RZ, 0xc0, !PT ;  /* 0x000000ff06ff7812 */ /* 0x000fe2000780c0ff */
[----:B------:R-:W-:Y:S02]  /*9000*/  IMAD.MOV.U32 R0, RZ, RZ, 0x1 ;  /* 0x00000001ff007424 */ /* 0x000fe400078e00ff */
[----:B------:R-:W-:-:S10]  /*9010*/  IMAD.MOV.U32 R12, RZ, RZ, RZ ;  /* 0x000000ffff0c7224 */ /* 0x000fd400078e00ff */
[----:B------:R-:W-:Y:S05]  /*9020*/  @!P0 BRA `(.L_x_300) ;  /* 0x0000000c00788947 */ /* 0x000fea0003800000 */
[----:B------:R-:W0:Y:S01]  /*9030*/  LDC R0, c[0x0][0x28c] ;  /* 0x0000a300ff007b82 */ /* 0x000e220000000800 */
[----:B------:R-:W-:Y:S01]  /*9040*/  ULDC UR5, c[0x0][0x658] ;  /* 0x0001960000057ab9 */ /* 0x000fe20000000800 */
[----:B------:R-:W-:Y:S01]  /*9050*/  UMOV UR11, 0xffffffff ;  /* 0xffffffff000b7882 */ /* 0x000fe20000000000 */
[----:B------:R-:W-:Y:S01]  /*9060*/  UMOV UR15, 0x1 ;  /* 0x00000001000f7882 */ /* 0x000fe20000000000 */
[----:B------:R-:W-:Y:S01]  /*9070*/  USHF.L.U32 UR11, UR11, UR5, URZ ;  /* 0x000000050b0b7299 */ /* 0x000fe2000800063f */
[----:B------:R-:W-:Y:S01]  /*9080*/  BSSY B0, `(.L_x_300) ;  /* 0x00000d8000007945 */ /* 0x000fe20003800000 */
[----:B------:R-:W-:Y:S01]  /*9090*/  ULDC UR9, c[0x0][0xc] ;  /* 0x0000030000097ab9 */ /* 0x000fe20000000800 */
[----:B------:R-:W-:Y:S01]  /*90a0*/  ULDC UR12, c[0x0][0x10] ;  /* 0x00000400000c7ab9 */ /* 0x000fe20000000800 */
[----:B------:R-:W1:Y:S01]  /*90b0*/  S2UR UR8, SR_CgaCtaId ;  /* 0x00000000000879c3 */ /* 0x000e620000008800 */
[----:B------:R-:W-:Y:S01]  /*90c0*/  USHF.L.U32 UR5, UR15, UR5, URZ ;  /* 0x000000050f057299 */ /* 0x000fe2000800063f */
[----:B------:R-:W-:Y:S01]  /*90d0*/  IMAD.MOV.U32 R10, RZ, RZ, 0x1 ;  /* 0x00000001ff0a7424 */ /* 0x000fe200078e00ff */
[----:B------:R-:W-:Y:S01]  /*90e0*/  LOP3.LUT R9, R19, 0x2, RZ, 0xfc, !PT ;  /* 0x0000000213097812 */ /* 0x000fe200078efcff */
[----:B------:R-:W-:Y:S01]  /*90f0*/  IMAD.MOV.U32 R12, RZ, RZ, RZ ;  /* 0x000000ffff0c7224 */ /* 0x000fe200078e00ff */
[----:B------:R-:W-:Y:S01]  /*9100*/  ULDC UR4, c[0x0][0x600] ;  /* 0x0001800000047ab9 */ /* 0x000fe20000000800 */
[----:B------:R-:W-:Y:S01]  /*9110*/  UMOV UR20, 0x5 ;  /* 0x0000000500147882 */ /* 0x000fe20000000000 */
[----:B------:R-:W-:Y:S01]  /*9120*/  UIADD3 UR4, UR4, -0x1, URZ ;  /* 0xffffffff04047890 */ /* 0x000fe2000fffe03f */
[----:B------:R-:W-:Y:S01]  /*9130*/  ULDC.64 UR28, c[0x0][0x198] ;  /* 0x00006600001c7ab9 */ /* 0x000fe20000000a00 */
[----:B0-----:R-:W-:-:S05]  /*9140*/  VIADD R0, R0, 0x3f ;  /* 0x0000003f00007836 */ /* 0x001fca0000000000 */
[----:B------:R-:W-:Y:S01]  /*9150*/  SHF.R.S32.HI R3, RZ, 0x1f, R0 ;  /* 0x0000001fff037819 */ /* 0x000fe20000011400 */
[----:B-1----:R-:W-:-:S03]  /*9160*/  ULOP3.LUT UR10, UR8, 0x1, URZ, 0xc0, !UPT ;  /* 0x00000001080a7892 */ /* 0x002fc6000f8ec03f */
[----:B------:R-:W-:Y:S01]  /*9170*/  LEA.HI R3, R3, R0, RZ, 0x6 ;  /* 0x0000000003037211 */ /* 0x000fe200078f30ff */
[----:B------:R-:W-:Y:S01]  /*9180*/  USHF.L.U32 UR7, UR8, 0xc, URZ ;  /* 0x0000000c08077899 */ /* 0x000fe2000800063f */
[----:B------:R-:W-:Y:S01]  /*9190*/  IMAD.MOV.U32 R0, RZ, RZ, 0x1 ;  /* 0x00000001ff007424 */ /* 0x000fe200078e00ff */
[----:B------:R-:W-:Y:S01]  /*91a0*/  USHF.R.U32.HI UR27, URZ, 0x1, UR8 ;  /* 0x000000013f1b7899 */ /* 0x000fe20008011608 */
[----:B------:R-:W-:Y:S01]  /*91b0*/  SHF.R.S32.HI R3, RZ, 0x6, R3 ;  /* 0x00000006ff037819 */ /* 0x000fe20000011403 */
[----:B------:R-:W-:Y:S02]  /*91c0*/  USHF.L.U32 UR6, UR8, 0x6, URZ ;  /* 0x0000000608067899 */ /* 0x000fe4000800063f */
[----:B------:R-:W-:Y:S02]  /*91d0*/  ULOP3.LUT UR8, UR8, 0xfffffffe, URZ, 0xc0, !UPT ;  /* 0xfffffffe08087892 */ /* 0x000fe4000f8ec03f */
[----:B------:R-:W-:Y:S01]  /*91e0*/  UISETP.GT.U32.AND UP0, UPT, UR10, 0xffff, UPT ;  /* 0x0000ffff0a00788c */ /* 0x000fe2000bf04070 */
[----:B------:R-:W-:Y:S01]  /*91f0*/  VIADD R8, R3, 0x1 ;  /* 0x0000000103087836 */ /* 0x000fe20000000000 */
[----:B------:R-:W-:-:S02]  /*9200*/  ULOP3.LUT UR13, UR7, 0x1000, URZ, 0xc0, !UPT ;  /* 0x00001000070d7892 */ /* 0x000fc4000f8ec03f */
[----:B------:R-:W-:Y:S02]  /*9210*/  ULOP3.LUT UR7, URZ, UR11, URZ, 0x33, !UPT ;  /* 0x0000000b3f077292 */ /* 0x000fe4000f8e333f */
[----:B------:R-:W-:Y:S02]  /*9220*/  USHF.L.U32 UR14, UR15, UR8, URZ ;  /* 0x000000080f0e7299 */ /* 0x000fe4000800063f */
[----:B------:R-:W-:Y:S02]  /*9230*/  ULOP3.LUT UR11, UR8, 0x1, URZ, 0xfc, !UPT ;  /* 0x00000001080b7892 */ /* 0x000fe4000f8efc3f */
[----:B------:R-:W-:Y:S02]  /*9240*/  UIMAD.WIDE.U32 UR8, UR9, UR12, URZ ;  /* 0x0000000c090872a5 */ /* 0x000fe4000f8e003f */
[----:B------:R-:W-:Y:S01]  /*9250*/  USEL UR10, UR10, 0xffff, !UP0 ;  /* 0x0000ffff0a0a7887 */ /* 0x000fe2000c000000 */
[----:B------:R-:W-:Y:S01]  /*9260*/  ULDC UR12, c[0x0][0x14] ;  /* 0x00000500000c7ab9 */ /* 0x000fe20000000800 */
[----:B------:R-:W-:-:S02]  /*9270*/  USHF.L.U32 UR11, UR15, UR11, URZ ;  /* 0x0000000b0f0b7299 */ /* 0x000fc4000800063f */
[----:B------:R-:W-:Y:S02]  /*9280*/  UIMAD.WIDE.U32 UR24, UR8, UR12, URZ ;  /* 0x0000000c081872a5 */ /* 0x000fe4000f8e003f */
[----:B------:R-:W-:Y:S02]  /*9290*/  UIMAD UR15, UR9, UR12, URZ ;  /* 0x0000000c090f72a4 */ /* 0x000fe4000f8e023f */
[----:B------:R-:W-:Y:S02]  /*92a0*/  ULOP3.LUT UR10, UR10, 0xffff, URZ, 0xc0, !UPT ;  /* 0x0000ffff0a0a7892 */ /* 0x000fe4000f8ec03f */
[----:B------:R-:W-:Y:S02]  /*92b0*/  ULEA UR30, UR27, 0x100, 0xd ;  /* 0x000001001b1e7891 */ /* 0x000fe4000f8e683f */
[----:B------:R-:W-:Y:S02]  /*92c0*/  ULOP3.LUT UR6, UR6, 0x40, URZ, 0xc0, !UPT ;  /* 0x0000004006067892 */ /* 0x000fe4000f8ec03f */
[----:B------:R-:W-:-:S02]  /*92d0*/  ULOP3.LUT UR13, UR13, 0x14100, URZ, 0xfc, !UPT ;  /* 0x000141000d0d7892 */ /* 0x000fc4000f8efc3f */
[----:B------:R-:W-:Y:S02]  /*92e0*/  ULOP3.LUT UR14, UR14, UR11, URZ, 0xfc, !UPT ;  /* 0x0000000b0e0e7292 */ /* 0x000fe4000f8efc3f */
[----:B------:R-:W-:Y:S02]  /*92f0*/  UIADD3 UR15, UR25, UR15, URZ ;  /* 0x0000000f190f7290 */ /* 0x000fe4000fffe03f */
[----:B------:R-:W-:-:S12]  /*9300*/  USHF.L.U32 UR20, UR20, UR10, URZ ;  /* 0x0000000a14147299 */ /* 0x000fd8000800063f */
.L_x_311:
[----:B------:R-:W-:-:S03]  /*9310*/  UMOV UR8, 0xffffffff ;  /* 0xffffffff00087882 */ /* 0x000fc60000000000 */
[----:B------:R-:W-:Y:S05]  /*9320*/  BRA.DIV UR8, `(.L_x_301) ;  /* 0x0000000e08c47947 */ /* 0x000fea000b800000 */
[----:B------:R-:W-:-:S13]  /*9330*/  ELECT P6, URZ, PT ;  /* 0x00000000003f782f */ /* 0x000fda00038c0000 */
.L_x_323:
[----:B------:R-:W0:Y:S01]  /*9340*/  LDC R4, c[0x0][0x28c] ;  /* 0x0000a300ff047b82 */ /* 0x000e220000000800 */
[----:B------:R-:W-:Y:S01]  /*9350*/  BSSY B1, `(.L_x_302) ;  /* 0x0000039000017945 */ /* 0x000fe20003800000 */
[----:B0-----:R-:W-:-:S13]  /*9360*/  ISETP.LT.OR P6, PT, R4, 0x1, !P6 ;  /* 0x000000010400780c */ /* 0x001fda00077c1670 */
[----:B------:R-:W-:Y:S05]  /*9370*/  @P6 BRA `(.L_x_303) ;  /* 0x0000000000d86947 */ /* 0x000fea0003800000 */
[----:B------:R-:W-:Y:S01]  /*9380*/  LEA R11, R11, UR27, 0x1 ;  /* 0x0000001b0b0b7c11 */ /* 0x000fe2000f8e08ff */
[----:B------:R-:W-:Y:S01]  /*9390*/  IMAD.MOV.U32 R22, RZ, RZ, RZ ;  /* 0x000000ffff167224 */ /* 0x000fe200078e00ff */
[----:B------:R-:W-:Y:S01]  /*93a0*/  LEA R20, R20, UR6, 0x7 ;  /* 0x0000000614147c11 */ /* 0x000fe2000f8e38ff */
[----:B------:R-:W-:Y:S02]  /*93b0*/  IMAD.MOV.U32 R4, RZ, RZ, R8 ;  /* 0x000000ffff047224 */ /* 0x000fe400078e0008 */
[----:B------:R-:W-:Y:S02]  /*93c0*/  IMAD.MOV.U32 R5, RZ, RZ, R0 ;  /* 0x000000ffff057224 */ /* 0x000fe400078e0000 */
[----:B------:R-:W-:Y:S02]  /*93d0*/  IMAD.MOV.U32 R6, RZ, RZ, R12 ;  /* 0x000000ffff067224 */ /* 0x000fe400078e000c */
[----:B------:R-:W-:-:S07]  /*93e0*/  IMAD.SHL.U32 R15, R11, 0x80, RZ ;  /* 0x000000800b0f7824 */ /* 0x000fce00078e00ff */
.L_x_306:
[----:B------:R-:W0:Y:S01]  /*93f0*/  S2R R14, SR_CgaCtaId ;  /* 0x00000000000e7919 */ /* 0x000e220000008800 */
[----:B------:R-:W-:Y:S02]  /*9400*/  MOV R7, 0x400 ;  /* 0x0000040000077802 */ /* 0x000fe40000000f00 */
[----:B------:R-:W-:-:S13]  /*9410*/  LOP3.LUT P1, RZ, R18, 0x7f, RZ, 0xc0, !PT ;  /* 0x0000007f12ff7812 */ /* 0x000fda000782c0ff */
[----:B------:R-:W1:Y:S01]  /*9420*/  @!P1 LDC R11, c[0x0][0x500] ;  /* 0x00014000ff0b9b82 */ /* 0x000e620000000800 */
[----:B0-----:R-:W-:Y:S02]  /*9430*/  LEA R21, R14, R7, 0x18 ;  /* 0x000000070e157211 */ /* 0x001fe400078ec0ff */
[----:B------:R-:W-:-:S03]  /*9440*/  SHF.L.U32 R7, R5, 0x1f, RZ ;  /* 0x0000001f05077819 */ /* 0x000fc600000006ff */
[----:B------:R-:W-:-:S04]  /*9450*/  IMAD R14, R6, 0x8, R21 ;  /* 0x00000008060e7824 */ /* 0x000fc800078e0215 */
[----:B------:R-:W0:Y:S02]  /*9460*/  SYNCS.PHASECHK.TRANS64.TRYWAIT P0, [R14+URZ+0x28], R7 ;  /* 0x000028070e0075a7 */ /* 0x000e24000800017f */
[----:B01----:R-:W-:Y:S05]  /*9470*/  @!P0 BRA `(.L_x_304) ;  /* 0x0000000c00908947 */ /* 0x003fea0003800000 */
.L_x_324:
[----:B0-----:R-:W-:Y:S01]  /*9480*/  PRMT R7, R9, 0x9910, RZ ;  /* 0x0000991009077816 */ /* 0x001fe200000000ff */
[----:B------:R0:W-:Y:S03]  /*9490*/  @!P1 SYNCS.ARRIVE.TRANS64 RZ, [R14+URZ], R11 ;  /* 0x0000000b0eff99a7 */ /* 0x0001e6000800003f */
[----:B------:R-:W-:-:S13]  /*94a0*/  ISETP.NE.AND P0, PT, R7, 0x2, PT ;  /* 0x000000020700780c */ /* 0x000fda0003f05270 */
[----:B0-----:R-:W-:Y:S05]  /*94b0*/  @P0 BRA `(.L_x_305) ;  /* 0x0000000000040947 */ /* 0x001fea0003800000 */
[----:B------:R-:W-:Y:S01]  /*94c0*/  BPT.TRAP 0x1 ;  /* 0x000000040000795c */ /* 0x000fe20000300000 */
.L_x_305:
[----:B------:R-:W-:Y:S01]  /*94d0*/  R2UR UR11, R6 ;  /* 0x00000000060b72ca */ /* 0x000fe200000e0000 */
[----:B------:R-:W-:Y:S01]  /*94e0*/  VIADD R4, R4, 0xffffffff ;  /* 0xffffffff04047836 */ /* 0x000fe20000000000 */
[----:B------:R-:W-:Y:S01]  /*94f0*/  R2UR UR22, R21 ;  /* 0x00000000151672ca */ /* 0x000fe200000e0000 */
[----:B------:R-:W-:Y:S01]  /*9500*/  UIADD3 UR16, UP0, UR28, 0xf0, URZ ;  /* 0x000000f01c107890 */ /* 0x000fe2000ff1e03f */
[----:B------:R-:W-:Y:S01]  /*9510*/  R2UR UR23, R15 ;  /* 0x000000000f1772ca */ /* 0x000fe200000e0000 */
[----:B------:R-:W-:Y:S01]  /*9520*/  UIADD3 UR32, UP1, UR28, 0x1f0, URZ ;  /* 0x000001f01c207890 */ /* 0x000fe2000ff3e03f */
[----:B------:R-:W-:Y:S01]  /*9530*/  R2UR UR9, R14 ;  /* 0x000000000e0972ca */ /* 0x000fe200000e0000 */
[----:B------:R-:W-:Y:S01]  /*9540*/  UIADD3.X UR17, URZ, UR29, URZ, UP0, !UPT ;  /* 0x0000001d3f117290 */ /* 0x000fe200087fe43f */
[----:B------:R-:W-:Y:S01]  /*9550*/  R2UR UR10, R22 ;  /* 0x00000000160a72ca */ /* 0x000fe200000e0000 */
[----:B------:R-:W-:Y:S01]  /*9560*/  UPRMT UR21, URZ, 0x5410, UR20 ;  /* 0x000054103f157896 */ /* 0x000fe20008000014 */
[----:B------:R-:W-:Y:S01]  /*9570*/  R2UR UR12, R13 ;  /* 0x000000000d0c72ca */ /* 0x000fe200000e0000 */
[----:B------:R-:W-:Y:S01]  /*9580*/  VIADD R6, R6, 0x1 ;  /* 0x0000000106067836 */ /* 0x000fe20000000000 */
[----:B------:R-:W-:Y:S01]  /*9590*/  R2UR UR26, R20 ;  /* 0x00000000141a72ca */ /* 0x000fe200000e0000 */
[----:B------:R-:W-:Y:S01]  /*95a0*/  ULEA UR8, UR11, UR30, 0xe ;  /* 0x0000001e0b087291 */ /* 0x000fe2000f8e703f */
[----:B------:R-:W-:Y:S01]  /*95b0*/  ISETP.GT.AND P1, PT, R4, 0x1, PT ;  /* 0x000000010400780c */ /* 0x000fe20003f24270 */
[----:B------:R-:W-:Y:S01]  /*95c0*/  ULEA UR11, UR11, UR13, 0xd ;  /* 0x0000000d0b0b7291 */ /* 0x000fe2000f8e683f */
[----:B------:R-:W-:Y:S01]  /*95d0*/  ISETP.NE.AND P0, PT, R6, 0x5, PT ;  /* 0x000000050600780c */ /* 0x000fe20003f05270 */
[----:B------:R-:W-:Y:S01]  /*95e0*/  UIADD3 UR8, UR22, UR8, URZ ;  /* 0x0000000816087290 */ /* 0x000fe2000fffe03f */
[----:B------:R-:W-:Y:S01]  /*95f0*/  VIADD R22, R22, 0x40 ;  /* 0x0000004016167836 */ /* 0x000fe20000000000 */
[----:B------:R-:W-:Y:S01]  /*9600*/  UIADD3 UR22, UR22, UR11, URZ ;  /* 0x0000000b16167290 */ /* 0x000fe2000fffe03f */
[----:B------:R-:W-:Y:S01]  /*9610*/  SEL R14, RZ, 0x1, P0 ;  /* 0x00000001ff0e7807 */ /* 0x000fe20000000000 */
[----:B------:R-:W-:Y:S01]  /*9620*/  UPRMT UR31, URZ, 0x5410, UR14 ;  /* 0x000054103f1f7896 */ /* 0x000fe2000800000e */
[----:B------:R-:W-:Y:S01]  /*9630*/  SEL R6, R6, RZ, P0 ;  /* 0x000000ff06067207 */ /* 0x000fe20000000000 */
[----:B------:R-:W-:Y:S01]  /*9640*/  UIADD3.X UR33, URZ, UR29, URZ, UP1, !UPT ;  /* 0x0000001d3f217290 */ /* 0x000fe20008ffe43f */
[----:B------:R-:W-:Y:S01]  /*9650*/  LOP3.LUT R5, R5, R14, RZ, 0x3c, !PT ;  /* 0x0000000e05057212 */ /* 0x000fe200078e3cff */
[----:B------:R-:W-:Y:S01]  /*9660*/  UMOV UR18, 0x0 ;  /* 0x0000000000127882 */ /* 0x000fe20000000000 */
[----:B------:R-:W-:Y:S01]  /*9670*/  UMOV UR19, 0x10000000 ;  /* 0x1000000000137882 */ /* 0x000fe20000000000 */
[----:B------:R-:W-:-:S02]  /*9680*/  UMOV UR11, UR23 ;  /* 0x00000017000b7c82 */ /* 0x000fc40008000000 */
[----:B------:R0:W-:Y:S02]  /*9690*/  UTMALDG.3D.MULTICAST [UR8], [UR16], UR21, desc[UR18] ;  /* 0x00001208100073b4 */ /* 0x0001e40008011815 */
[----:B0-----:R-:W-:Y:S01]  /*96a0*/  UMOV UR8, UR22 ;  /* 0x0000001600087c82 */ /* 0x001fe20008000000 */
[----:B------:R-:W-:Y:S02]  /*96b0*/  UMOV UR11, UR26 ;  /* 0x0000001a000b7c82 */ /* 0x000fe40008000000 */
[----:B------:R0:W-:Y:S02]  /*96c0*/  UTMALDG.3D.MULTICAST [UR8], [UR32], UR31, desc[UR18] ;  /* 0x00001208200073b4 */ /* 0x0001e4000801181f */
[----:B0-----:R-:W-:Y:S05]  /*96d0*/  @P1 BRA `(.L_x_306) ;  /* 0xfffffffc00441947 */ /* 0x001fea000383ffff */
.L_x_303:
[----:B------:R-:W-:Y:S05]  /*96e0*/  BSYNC B1 ;  /* 0x0000000000017941 */ /* 0x000fea0003800000 */
.L_x_302:
[----:B------:R-:W-:Y:S01]  /*96f0*/  LOP3.LUT P1, RZ, R10, 0xff, RZ, 0xc0, !PT ;  /* 0x000000ff0aff7812 */ /* 0x000fe2000782c0ff */
[C---:B------:R-:W-:Y:S01]  /*9700*/  IMAD.IADD R12, R3.reuse, 0x1, R12 ;  /* 0x00000001030c7824 */ /* 0x040fe200078e020c */
[----:B------:R-:W-:Y:S01]  /*9710*/  ULDC.64 UR8, c[0x0][0x650] ;  /* 0x0001940000087ab9 */ /* 0x000fe20000000a00 */
[C---:B------:R-:W-:Y:S01]  /*9720*/  ISETP.GE.U32.AND P2, PT, R3.reuse, 0x5, PT ;  /* 0x000000050300780c */ /* 0x040fe20003f46070 */
[----:B------:R-:W-:Y:S01]  /*9730*/  BSSY B1, `(.L_x_307) ;  /* 0x000006a000017945 */ /* 0x000fe20003800000 */
[----:B------:R-:W-:Y:S01]  /*9740*/  IMAD.MOV.U32 R11, RZ, RZ, -0x1 ;  /* 0xffffffffff0b7424 */ /* 0x000fe200078e00ff */
[----:B------:R-:W-:Y:S01]  /*9750*/  ISETP.GT.U32.AND P0, PT, R12, 0x4, PT ;  /* 0x000000040c00780c */ /* 0x000fe20003f04070 */
[----:B------:R-:W-:Y:S01]  /*9760*/  IMAD.MOV.U32 R20, RZ, RZ, -0x1 ;  /* 0xffffffffff147424 */ /* 0x000fe200078e00ff */
[----:B------:R-:W-:Y:S01]  /*9770*/  PRMT R10, RZ, 0x7610, R10 ;  /* 0x00007610ff0a7816 */ /* 0x000fe2000000000a */
[----:B------:R-:W-:Y:S01]  /*9780*/  IMAD.MOV.U32 R13, RZ, RZ, -0x1 ;  /* 0xffffffffff0d7424 */ /* 0x000fe200078e00ff */
[----:B------:R-:W-:-:S03]  /*9790*/  ISETP.LT.U32.AND P0, PT, R3, 0x5, P0 ;  /* 0x000000050300780c */ /* 0x000fc60000701070 */
[----:B------:R-:W0:Y:S01]  /*97a0*/  @P1 S2R R5, SR_CgaCtaId ;  /* 0x0000000000051919 */ /* 0x000e220000008800 */
[----:B------:R-:W-:-:S04]  /*97b0*/  @P1 MOV R4, 0x400 ;  /* 0x0000040000041802 */ /* 0x000fc80000000f00 */
[----:B0-----:R-:W-:Y:S01]  /*97c0*/  @P1 LEA R6, R5, R4, 0x18 ;  /* 0x0000000405061211 */ /* 0x001fe200078ec0ff */
[----:B------:R-:W-:-:S03]  /*97d0*/  IMAD.WIDE.U32 R4, R12, -0x33333333, RZ ;  /* 0xcccccccd0c047825 */ /* 0x000fc600078e00ff */
[----:B------:R0:W-:Y:S01]  /*97e0*/  @P1 SYNCS.ARRIVE.TRANS64.A1T0 RZ, [R6+URZ+0x68], RZ ;  /* 0x000068ff06ff19a7 */ /* 0x0001e2000810003f */
[----:B------:R-:W-:Y:S02]  /*97f0*/  IADD3 R16, P1, R16, UR24, RZ ;  /* 0x0000001810107c10 */ /* 0x000fe4000ff3e0ff */
[----:B------:R-:W-:Y:S02]  /*9800*/  SHF.R.U32.HI R7, RZ, 0x2, R5 ;  /* 0x00000002ff077819 */ /* 0x000fe40000011605 */
[----:B------:R-:W-:Y:S02]  /*9810*/  SEL R5, RZ, 0x1, !P0 ;  /* 0x00000001ff057807 */ /* 0x000fe40004000000 */
[----:B------:R-:W-:Y:S01]  /*9820*/  IADD3.X R17, R17, UR15, RZ, P1, !PT ;  /* 0x0000000f11117c10 */ /* 0x000fe20008ffe4ff */
[----:B------:R-:W-:Y:S01]  /*9830*/  IMAD R12, R7, -0x5, R12 ;  /* 0xfffffffb070c7824 */ /* 0x000fe200078e020c */
[----:B------:R-:W-:Y:S02]  /*9840*/  ISETP.GE.U32.AND P0, PT, R16, UR8, PT ;  /* 0x0000000810007c0c */ /* 0x000fe4000bf06070 */
[----:B------:R-:W-:-:S02]  /*9850*/  LOP3.LUT R0, R0, R5, RZ, 0x3c, !PT ;  /* 0x0000000500007212 */ /* 0x000fc400078e3cff */
[----:B------:R-:W-:Y:S02]  /*9860*/  ISETP.GE.U32.AND.EX P0, PT, R17, UR9, PT, P0 ;  /* 0x0000000911007c0c */ /* 0x000fe4000bf06100 */
[----:B------:R-:W-:Y:S02]  /*9870*/  @P2 LOP3.LUT R0, R0, 0x1, R7, 0x78, !PT ;  /* 0x0000000100002812 */ /* 0x000fe400078e7807 */
[----:B------:R-:W-:-:S09]  /*9880*/  PRMT R4, RZ, 0x7610, R4 ;  /* 0x00007610ff047816 */ /* 0x000fd20000000004 */
[----:B0-----:R-:W-:Y:S05]  /*9890*/  @P0 BRA `(.L_x_308) ;  /* 0x00000004004c0947 */ /* 0x001fea0003800000 */
[----:B------:R-:W0:Y:S01]  /*98a0*/  S2R R14, SR_CTAID.X ;  /* 0x00000000000e7919 */ /* 0x000e220000002500 */
[----:B------:R-:W-:Y:S01]  /*98b0*/  ULDC.64 UR8, c[0x0][0x628] ;  /* 0x00018a0000087ab9 */ /* 0x000fe20000000a00 */
[----:B------:R-:W1:Y:S01]  /*98c0*/  LDC R15, c[0x0][0x144] ;  /* 0x00005100ff0f7b82 */ /* 0x000e620000000800 */
[----:B------:R-:W-:Y:S01]  /*98d0*/  ISETP.NE.U32.AND P0, PT, RZ, UR8, PT ;  /* 0x00000008ff007c0c */ /* 0x000fe2000bf05070 */
[----:B------:R-:W2:Y:S01]  /*98e0*/  S2R R11, SR_CTAID.Y ;  /* 0x00000000000b7919 */ /* 0x000ea20000002600 */
[----:B------:R-:W-:Y:S01]  /*98f0*/  ULDC UR10, c[0x0][0x150] ;  /* 0x00005400000a7ab9 */ /* 0x000fe20000000800 */
[----:B------:R-:W-:Y:S01]  /*9900*/  ULDC UR11, c[0x0][0x630] ;  /* 0x00018c00000b7ab9 */ /* 0x000fe20000000800 */
[----:B------:R-:W-:Y:S01]  /*9910*/  ISETP.NE.AND.EX P0, PT, RZ, UR9, PT, P0 ;  /* 0x00000009ff007c0c */ /* 0x000fe2000bf05300 */
[----:B------:R-:W-:Y:S01]  /*9920*/  IMAD.MOV.U32 R4, RZ, RZ, R16 ;  /* 0x000000ffff047224 */ /* 0x000fe200078e0010 */
[----:B0-----:R-:W-:-:S05]  /*9930*/  I2FP.F32.U32 R5, R14 ;  /* 0x0000000e00057245 */ /* 0x001fca0000201000 */
[----:B------:R-:W-:Y:S01]  /*9940*/  FMUL R20, R5, UR10 ;  /* 0x0000000a05147c20 */ /* 0x000fe20008400000 */
[----:B------:R-:W-:-:S05]  /*9950*/  IMAD.MOV.U32 R5, RZ, RZ, R17 ;  /* 0x000000ffff057224 */ /* 0x000fca00078e0011 */
[----:B--2---:R-:W-:Y:S05]  /*9960*/  @!P0 BRA `(.L_x_309) ;  /* 0x0000000000288947 */ /* 0x004fea0003800000 */
[----:B------:R-:W-:Y:S02]  /*9970*/  ULDC UR10, c[0x0][0x634] ;  /* 0x00018d00000a7ab9 */ /* 0x000fe40000000800 */
[----:B------:R-:W-:-:S05]  /*9980*/  IADD3 R5, P0, R16, UR10, RZ ;  /* 0x0000000a10057c10 */ /* 0x000fca000ff1e0ff */
[----:B------:R-:W-:-:S04]  /*9990*/  IMAD.X R13, RZ, RZ, R17, P0 ;  /* 0x000000ffff0d7224 */ /* 0x000fc800000e0611 */
[----:B------:R-:W-:-:S04]  /*99a0*/  IMAD.WIDE.U32 R6, R13, UR8, RZ ;  /* 0x000000080d067c25 */ /* 0x000fc8000f8e00ff */
[----:B------:R-:W-:-:S04]  /*99b0*/  IMAD.WIDE.U32 R6, P0, R5, UR9, R6 ;  /* 0x0000000905067c25 */ /* 0x000fc8000f800006 */
[----:B------:R-:W-:-:S04]  /*99c0*/  IMAD.WIDE.U32 R4, R5, UR8, RZ ;  /* 0x0000000805047c25 */ /* 0x000fc8000f8e00ff */
[----:B------:R-:W-:Y:S01]  /*99d0*/  IMAD.MOV.U32 R4, RZ, RZ, R7 ;  /* 0x000000ffff047224 */ /* 0x000fe200078e0007 */
[----:B------:R-:W-:Y:S01]  /*99e0*/  IADD3 RZ, P1, R5, R6, RZ ;  /* 0x0000000605ff7210 */ /* 0x000fe20007f3e0ff */
[----:B------:R-:W-:-:S04]  /*99f0*/  IMAD.X R5, RZ, RZ, RZ, P0 ;  /* 0x000000ffff057224 */ /* 0x000fc800000e06ff */
[----:B------:R-:W-:-:S08]  /*9a00*/  IMAD.WIDE.U32.X R4, R13, UR9, R4, P1 ;  /* 0x000000090d047c25 */ /* 0x000fd000088e0404 */
.L_x_309:
[--C-:B------:R-:W-:Y:S01]  /*9a10*/  SHF.R.U64 R13, R4, UR11, R5.reuse ;  /* 0x0000000b040d7c19 */ /* 0x100fe20008001205 */
[----:B------:R-:W0:Y:S01]  /*9a20*/  F2I.U32.TRUNC.NTZ R20, R20 ;  /* 0x0000001400147305 */ /* 0x000e22000020f000 */
[----:B------:R-:W-:Y:S01]  /*9a30*/  SHF.R.U32.HI R4, RZ, UR11, R5 ;  /* 0x0000000bff047c19 */ /* 0x000fe20008011605 */
[----:B------:R-:W-:Y:S01]  /*9a40*/  ULDC.64 UR8, c[0x0][0x620] ;  /* 0x0001880000087ab9 */ /* 0x000fe20000000a00 */
[----:B------:R-:W-:Y:S01]  /*9a50*/  IADD3 R7, P0, RZ, -R13, RZ ;  /* 0x8000000dff077210 */ /* 0x000fe20007f1e0ff */
[----:B------:R-:W-:Y:S01]  /*9a60*/  ULDC.64 UR10, c[0x0][0x640] ;  /* 0x00019000000a7ab9 */ /* 0x000fe20000000a00 */
[----:B------:R-:W2:Y:S03]  /*9a70*/  LDC R22, c[0x0][0x148] ;  /* 0x00005200ff167b82 */ /* 0x000ea60000000800 */
[----:B------:R-:W-:Y:S01]  /*9a80*/  IMAD.X R4, RZ, RZ, ~R4, P0 ;  /* 0x000000ffff047224 */ /* 0x000fe200000e0e04 */
[----:B------:R-:W-:-:S03]  /*9a90*/  ISETP.NE.U32.AND P0, PT, RZ, UR10, PT ;  /* 0x0000000aff007c0c */ /* 0x000fc6000bf05070 */
[----:B------:R-:W-:Y:S01]  /*9aa0*/  IMAD R6, R4, UR8, RZ ;  /* 0x0000000804067c24 */ /* 0x000fe2000f8e02ff */
[----:B------:R-:W-:Y:S01]  /*9ab0*/  ISETP.NE.AND.EX P0, PT, RZ, UR11, PT, P0 ;  /* 0x0000000bff007c0c */ /* 0x000fe2000bf05300 */
[----:B------:R-:W-:Y:S01]  /*9ac0*/  IMAD.WIDE.U32 R4, R7, UR8, R16 ;  /* 0x0000000807047c25 */ /* 0x000fe2000f8e0010 */
[----:B------:R-:W-:-:S03]  /*9ad0*/  ULDC UR8, c[0x0][0x618] ;  /* 0x0001860000087ab9 */ /* 0x000fc60000000800 */
[----:B------:R-:W-:Y:S01]  /*9ae0*/  IMAD R7, R7, UR9, R6 ;  /* 0x0000000907077c24 */ /* 0x000fe2000f8e0206 */
[----:B------:R-:W-:Y:S01]  /*9af0*/  ULDC UR9, c[0x0][0x154] ;  /* 0x0000550000097ab9 */ /* 0x000fe20000000800 */
[----:B0-----:R-:W-:Y:S02]  /*9b00*/  IMAD.MOV R6, RZ, RZ, -R20 ;  /* 0x000000ffff067224 */ /* 0x001fe400078e0a14 */
[----:B------:R-:W-:Y:S02]  /*9b10*/  IMAD.IADD R5, R5, 0x1, R7 ;  /* 0x0000000105057824 */ /* 0x000fe400078e0207 */
[----:B-1----:R-:W-:Y:S01]  /*9b20*/  IMAD R14, R15, R6, R14 ;  /* 0x000000060f0e7224 */ /* 0x002fe200078e020e */
[----:B------:R-:W-:Y:S02]  /*9b30*/  I2FP.F32.U32 R6, R11 ;  /* 0x0000000b00067245 */ /* 0x000fe40000201000 */
[--C-:B------:R-:W-:Y:S02]  /*9b40*/  SHF.R.U64 R15, R4, UR8, R5.reuse ;  /* 0x00000008040f7c19 */ /* 0x100fe40008001205 */
[----:B------:R-:W-:Y:S01]  /*9b50*/  SHF.R.U32.HI R4, RZ, UR8, R5 ;  /* 0x00000008ff047c19 */ /* 0x000fe20008011605 */
[----:B------:R-:W-:Y:S01]  /*9b60*/  FMUL R6, R6, UR9 ;  /* 0x0000000906067c20 */ /* 0x000fe20008400000 */
[----:B------:R-:W-:-:S02]  /*9b70*/  ULDC UR8, c[0x0][0x608] ;  /* 0x0001820000087ab9 */ /* 0x000fc40000000800 */
[--C-:B------:R-:W-:Y:S01]  /*9b80*/  SHF.R.U64 R21, R15, UR8, R4.reuse ;  /* 0x000000080f157c19 */ /* 0x100fe20008001204 */
[----:B------:R0:W1:Y:S01]  /*9b90*/  F2I.U32.TRUNC.NTZ R24, R6 ;  /* 0x0000000600187305 */ /* 0x000062000020f000 */
[----:B------:R-:W-:Y:S01]  /*9ba0*/  SHF.R.U32.HI R4, RZ, UR8, R4 ;  /* 0x00000008ff047c19 */ /* 0x000fe20008011604 */
[----:B------:R-:W-:-:S03]  /*9bb0*/  ULDC UR8, c[0x0][0x658] ;  /* 0x0001960000087ab9 */ /* 0x000fc60000000800 */
[--C-:B------:R-:W-:Y:S02]  /*9bc0*/  SHF.R.U64 R20, R21, UR8, R4.reuse ;  /* 0x0000000815147c19 */ /* 0x100fe40008001204 */
[----:B------:R-:W-:-:S03]  /*9bd0*/  SHF.R.U32.HI R23, RZ, UR8, R4 ;  /* 0x00000008ff177c19 */ /* 0x000fc60008011604 */
[----:B------:R-:W-:Y:S02]  /*9be0*/  IMAD.MOV.U32 R4, RZ, RZ, R20 ;  /* 0x000000ffff047224 */ /* 0x000fe400078e0014 */
[----:B------:R-:W-:Y:S01]  /*9bf0*/  IMAD.MOV.U32 R5, RZ, RZ, R23 ;  /* 0x000000ffff057224 */ /* 0x000fe200078e0017 */
[----:B0-----:R-:W-:Y:S06]  /*9c00*/  @!P0 BRA `(.L_x_310) ;  /* 0x0000000000288947 */ /* 0x001fec0003800000 */
        /* <DEDUP_REMOVED lines=10> */
.L_x_310:
[----:B------:R-:W-:Y:S01]  /*9cb0*/  ISETP.NE.AND P0, PT, R2, 0x1, PT ;  /* 0x000000010200780c */ /* 0x000fe20003f05270 */
[----:B------:R-:W-:Y:S01]  /*9cc0*/  ULDC UR8, c[0x0][0x648] ;  /* 0x0001920000087ab9 */ /* 0x000fe20000000800 */
[----:B-1----:R-:W-:Y:S01]  /*9cd0*/  IMAD.MOV R24, RZ, RZ, -R24 ;  /* 0x000000ffff187224 */ /* 0x002fe200078e0a18 */
[----:B------:R-:W-:Y:S01]  /*9ce0*/  SHF.R.U64 R4, R4, UR8, R5 ;  /* 0x0000000804047c19 */ /* 0x000fe20008001205 */
[----:B------:R-:W-:Y:S01]  /*9cf0*/  ULDC UR8, c[0x0][0x638] ;  /* 0x00018e0000087ab9 */ /* 0x000fe20000000800 */
[----:B------:R-:W-:Y:S01]  /*9d00*/  LOP3.LUT R21, R21, UR7, RZ, 0xc0, !PT ;  /* 0x0000000715157c12 */ /* 0x000fe2000f8ec0ff */
[----:B------:R-:W-:Y:S02]  /*9d10*/  ULDC UR9, c[0x0][0x610] ;  /* 0x0001840000097ab9 */ /* 0x000fe40000000800 */
[----:B------:R-:W-:Y:S02]  /*9d20*/  IMAD.MOV R5, RZ, RZ, -R4 ;  /* 0x000000ffff057224 */ /* 0x000fe400078e0a04 */
[----:B------:R-:W-:-:S02]  /*9d30*/  IMAD R21, R4, UR5, R21 ;  /* 0x0000000504157c24 */ /* 0x000fc4000f8e0215 */
[----:B------:R-:W-:Y:S01]  /*9d40*/  IMAD R20, R5, UR8, R20 ;  /* 0x0000000805147c24 */ /* 0x000fe2000f8e0214 */
[----:B------:R-:W-:Y:S01]  /*9d50*/  ULDC UR8, c[0x0][0x600] ;  /* 0x0001800000087ab9 */ /* 0x000fe20000000800 */
[----:B--2---:R-:W-:Y:S01]  /*9d60*/  @P0 IMAD R14, R22, R24, R11 ;  /* 0x00000018160e0224 */ /* 0x004fe200078e020b */
[----:B------:R-:W-:Y:S01]  /*9d70*/  LOP3.LUT R11, R15, UR4, RZ, 0xc0, !PT ;  /* 0x000000040f0b7c12 */ /* 0x000fe2000f8ec0ff */
[----:B------:R-:W-:Y:S02]  /*9d80*/  IMAD.MOV.U32 R4, RZ, RZ, 0x1 ;  /* 0x00000001ff047424 */ /* 0x000fe400078e00ff */
[----:B------:R-:W-:Y:S02]  /*9d90*/  IMAD R14, R21, UR9, R14 ;  /* 0x00000009150e7c24 */ /* 0x000fe4000f8e020e */
[----:B------:R-:W-:-:S05]  /*9da0*/  IMAD R11, R20, UR8, R11 ;  /* 0x00000008140b7c24 */ /* 0x000fca000f8e020b */
[----:B------:R-:W-:Y:S02]  /*9db0*/  SEL R20, R11, R14, !P0 ;  /* 0x0000000e0b147207 */ /* 0x000fe40004000000 */
[----:B------:R-:W-:-:S07]  /*9dc0*/  SEL R11, R14, R11, !P0 ;  /* 0x0000000b0e0b7207 */ /* 0x000fce0004000000 */
.L_x_308:
[----:B------:R-:W-:Y:S05]  /*9dd0*/  BSYNC B1 ;  /* 0x0000000000017941 */ /* 0x000fea0003800000 */
.L_x_307:
[----:B------:R-:W-:-:S13]  /*9de0*/  LOP3.LUT P0, RZ, R4, 0xff, RZ, 0xc0, !PT ;  /* 0x000000ff04ff7812 */ /* 0x000fda000780c0ff */
[----:B------:R-:W-:Y:S05]  /*9df0*/  @P0 BRA `(.L_x_311) ;  /* 0xfffffff400440947 */ /* 0x000fea000383ffff */
[----:B------:R-:W-:Y:S05]  /*9e00*/  BSYNC B0 ;  /* 0x0000000000007941 */ /* 0x000fea0003800000 */
.L_x_300:
[----:B------:R-:W-:-:S03]  /*9e10*/  UMOV UR8, 0xffffffff ;  /* 0xffffffff00087882 */ /* 0x000fc60000000000 */
[----:B------:R-:W-:Y:S05]  /*9e20*/  BRA.DIV UR8, `(.L_x_312) ;  /* 0x0000000608387947 */ /* 0x000fea000b800000 */
[----:B------:R-:W-:-:S13]  /*9e30*/  ELECT P6, URZ, PT ;  /* 0x00000000003f782f */ /* 0x000fda00038c0000 */
.L_x_327:
[----:B------:R-:W-:Y:S04]  /*9e40*/  BSSY B0, `(.L_x_313) ;  /* 0x0000034000007945 */ /* 0x000fe80003800000 */
[----:B------:R-:W-:Y:S05]  /*9e50*/  @!P6 BRA `(.L_x_314) ;  /* 0x0000000000c8e947 */ /* 0x000fea0003800000 */
[----:B------:R-:W-:-:S04]  /*9e60*/  LOP3.LUT R19, R19, 0x2, RZ, 0xfc, !PT ;  /* 0x0000000213137812 */ /* 0x000fc800078efcff */
[----:B------:R-:W-:-:S13]  /*9e70*/  ISETP.NE.AND P0, PT, R19, 0x3, PT ;  /* 0x000000031300780c */ /* 0x000fda0003f05270 */
[----:B------:R-:W-:Y:S05]  /*9e80*/  @!P0 BRA `(.L_x_315) ;  /* 0x0000000000048947 */ /* 0x000fea0003800000 */
[----:B------:R-:W-:Y:S01]  /*9e90*/  BPT.TRAP 0x1 ;  /* 0x000000040000795c */ /* 0x000fe20000300000 */
.L_x_315:
[----:B------:R-:W0:Y:S01]  /*9ea0*/  S2R R3, SR_CgaCtaId ;  /* 0x0000000000037919 */ /* 0x000e220000008800 */
[----:B------:R-:W-:-:S04]  /*9eb0*/  MOV R2, 0x400 ;  /* 0x0000040000027802 */ /* 0x000fc80000000f00 */
[----:B0-----:R-:W-:Y:S02]  /*9ec0*/  LEA R3, R3, R2, 0x18 ;  /* 0x0000000203037211 */ /* 0x001fe400078ec0ff */
[----:B------:R-:W-:-:S03]  /*9ed0*/  SHF.L.U32 R2, R0, 0x1f, RZ ;  /* 0x0000001f00027819 */ /* 0x000fc600000006ff */
[----:B------:R-:W-:-:S04]  /*9ee0*/  VIADD R3, R3, 0x28 ;  /* 0x0000002803037836 */ /* 0x000fc80000000000 */
[C---:B------:R-:W-:Y:S02]  /*9ef0*/  IMAD R7, R12.reuse, 0x8, R3 ;  /* 0x000000080c077824 */ /* 0x040fe400078e0203 */
[----:B------:R-:W-:Y:S02]  /*9f00*/  VIADD R12, R12, 0x1 ;  /* 0x000000010c0c7836 */ /* 0x000fe40000000000 */
[----:B------:R-:W0:Y:S03]  /*9f10*/  SYNCS.PHASECHK.TRANS64.TRYWAIT P0, [R7+URZ], R2 ;  /* 0x00000002070075a7 */ /* 0x000e26000800017f */
[----:B------:R-:W-:-:S04]  /*9f20*/  ISETP.NE.AND P1, PT, R12, 0x5, PT ;  /* 0x000000050c00780c */ /* 0x000fc80003f25270 */
[----:B------:R-:W-:Y:S02]  /*9f30*/  SEL R5, RZ, 0x1, P1 ;  /* 0x00000001ff057807 */ /* 0x000fe40000800000 */
[----:B------:R-:W-:Y:S02]  /*9f40*/  SEL R12, R12, RZ, P1 ;  /* 0x000000ff0c0c7207 */ /* 0x000fe40000800000 */
[----:B------:R-:W-:-:S03]  /*9f50*/  LOP3.LUT R5, R0, R5, RZ, 0x3c, !PT ;  /* 0x0000000500057212 */ /* 0x000fc600078e3cff */
[----:B------:R-:W-:Y:S01]  /*9f60*/  IMAD R9, R12, 0x8, R3 ;  /* 0x000000080c097824 */ /* 0x000fe200078e0203 */
[----:B------:R-:W-:Y:S01]  /*9f70*/  SHF.L.U32 R4, R5, 0x1f, RZ ;  /* 0x0000001f05047819 */ /* 0x000fe200000006ff */
[----:B0-----:R-:W-:Y:S06]  /*9f80*/  @!P0 BRA `(.L_x_316) ;  /* 0x0000000400008947 */ /* 0x001fec0003800000 */
.L_x_328:
[----:B------:R-:W1:Y:S01]  /*9f90*/  SYNCS.PHASECHK.TRANS64.TRYWAIT P0, [R9+URZ], R4 ;  /* 0x00000004090075a7 */ /* 0x000e62000800017f */
[----:B------:R-:W-:-:S05]  /*9fa0*/  VIADD R0, R12, 0x1 ;  /* 0x000000010c007836 */ /* 0x000fca0000000000 */
[----:B------:R-:W-:-:S04]  /*9fb0*/  ISETP.NE.AND P1, PT, R0, 0x5, PT ;  /* 0x000000050000780c */ /* 0x000fc80003f25270 */
[----:B0-----:R-:W-:Y:S02]  /*9fc0*/  SEL R2, RZ, 0x1, P1 ;  /* 0x00000001ff027807 */ /* 0x001fe40000800000 */
[----:B------:R-:W-:Y:S02]  /*9fd0*/  SEL R0, R0, RZ, P1 ;  /* 0x000000ff00007207 */ /* 0x000fe40000800000 */
[----:B------:R-:W-:-:S03]  /*9fe0*/  LOP3.LUT R7, R5, R2, RZ, 0x3c, !PT ;  /* 0x0000000205077212 */ /* 0x000fc600078e3cff */
[----:B------:R-:W-:Y:S01]  /*9ff0*/  IMAD R6, R0, 0x8, R3 ;  /* 0x0000000800067824 */ /* 0x000fe200078e0203 */
[----:B------:R-:W-:Y:S01]  /*a000*/  SHF.L.U32 R5, R7, 0x1f, RZ ;  /* 0x0000001f07057819 */ /* 0x000fe200000006ff */
[----:B-1----:R-:W-:Y:S06]  /*a010*/  @!P0 BRA `(.L_x_317) ;  /* 0x0000000000f08947 */ /* 0x002fec0003800000 */
.L_x_329:
[----:B------:R-:W1:Y:S01]  /*a020*/  SYNCS.PHASECHK.TRANS64.TRYWAIT P0, [R6+URZ], R5 ;  /* 0x00000005060075a7 */ /* 0x000e62000800017f */
[----:B------:R-:W-:-:S05]  /*a030*/  VIADD R0, R0, 0x1 ;  /* 0x0000000100007836 */ /* 0x000fca0000000000 */
[----:B------:R-:W-:-:S04]  /*a040*/  ISETP.NE.AND P1, PT, R0, 0x5, PT ;  /* 0x000000050000780c */ /* 0x000fc80003f25270 */
[----:B------:R-:W-:Y:S02]  /*a050*/  SEL R2, RZ, 0x1, P1 ;  /* 0x00000001ff027807 */ /* 0x000fe40000800000 */
[----:B------:R-:W-:Y:S02]  /*a060*/  SEL R0, R0, RZ, P1 ;  /* 0x000000ff00007207 */ /* 0x000fe40000800000 */
[----:B------:R-:W-:-:S03]  /*a070*/  LOP3.LUT R7, R7, R2, RZ, 0x3c, !PT ;  /* 0x0000000207077212 */ /* 0x000fc600078e3cff */
[----:B0-----:R-:W-:Y:S01]  /*a080*/  IMAD R9, R0, 0x8, R3 ;  /* 0x0000000800097824 */ /* 0x001fe200078e0203 */
[----:B------:R-:W-:Y:S01]  /*a090*/  SHF.L.U32 R4, R7, 0x1f, RZ ;  /* 0x0000001f07047819 */ /* 0x000fe200000006ff */
[----:B-1----:R-:W-:Y:S06]  /*a0a0*/  @!P0 BRA `(.L_x_318) ;  /* 0x0000000000e08947 */ /* 0x002fec0003800000 */
.L_x_330:
[----:B------:R-:W1:Y:S01]  /*a0b0*/  SYNCS.PHASECHK.TRANS64.TRYWAIT P0, [R9+URZ], R4 ;  /* 0x00000004090075a7 */ /* 0x000e62000800017f */
[----:B------:R-:W-:-:S05]  /*a0c0*/  VIADD R0, R0, 0x1 ;  /* 0x0000000100007836 */ /* 0x000fca0000000000 */
[----:B------:R-:W-:-:S04]  /*a0d0*/  ISETP.NE.AND P1, PT, R0, 0x5, PT ;  /* 0x000000050000780c */ /* 0x000fc80003f25270 */
[----:B------:R-:W-:Y:S02]  /*a0e0*/  SEL R2, RZ, 0x1, P1 ;  /* 0x00000001ff027807 */ /* 0x000fe40000800000 */
[----:B------:R-:W-:Y:S02]  /*a0f0*/  SEL R0, R0, RZ, P1 ;  /* 0x000000ff00007207 */ /* 0x000fe40000800000 */
[----:B------:R-:W-:Y:S01]  /*a100*/  LOP3.LUT R2, R7, R2, RZ, 0x3c, !PT ;  /* 0x0000000207027212 */ /* 0x000fe200078e3cff */
[----:B-1----:R-:W-:Y:S06]  /*a110*/  @!P0 BRA `(.L_x_319) ;  /* 0x0000000000d88947 */ /* 0x002fec0003800000 */
.L_x_331:
[----:B------:R-:W-:Y:S01]  /*a120*/  IMAD R3, R0, 0x8, R3 ;  /* 0x0000000800037824 */ /* 0x000fe200078e0203 */
[----:B------:R-:W-:-:S07]  /*a130*/  SHF.L.U32 R0, R2, 0x1f, RZ ;  /* 0x0000001f02007819 */ /* 0x000fce00000006ff */
.L_x_320:
[----:B--2---:R2:W3:Y:S02]  /*a140*/  SYNCS.PHASECHK.TRANS64.TRYWAIT P0, [R3+URZ], R0 ;  /* 0x00000000030075a7 */ /* 0x0044e4000800017f */
[----:B---3--:R-:W-:Y:S05]  /*a150*/  @!P0 NANOSLEEP.SYNCS 0x989680 ;  /* 0x009896800000895d */ /* 0x008fea0003900000 */
[----:B------:R-:W3:Y:S02]  /*a160*/  @!P0 SYNCS.PHASECHK.TRANS64 P0, [R3+URZ], R0 ;  /* 0x00000000030085a7 */ /* 0x000ee4000800007f */
[----:B---3--:R-:W-:Y:S05]  /*a170*/  @!P0 BRA `(.L_x_320) ;  /* 0xfffffffc00f08947 */ /* 0x008fea000383ffff */
.L_x_314:
[----:B------:R-:W-:Y:S05]  /*a180*/  BSYNC B0 ;  /* 0x0000000000007941 */ /* 0x000fea0003800000 */
.L_x_313:
[----:B------:R-:W-:Y:S05]  /*a190*/  EXIT ;  /* 0x000000000000794d */ /* 0x000fea0003800000 */
.L_x_21:
[----:B----4-:R4:W0:Y:S02]  /*a1a0*/  SYNCS.PHASECHK.TRANS64.TRYWAIT P1, [R3+URZ], R0 ;  /* 0x00000000030075a7 */ /* 0x010824000802017f */
[----:B0-----:R-:W-:Y:S05]  /*a1b0*/  @!P1 NANOSLEEP.SYNCS 0x989680 ;  /* 0x009896800000995d */ /* 0x001fea0003900000 */
[----:B------:R-:W0:Y:S02]  /*a1c0*/  @!P1 SYNCS.PHASECHK.TRANS64 P1, [R3+URZ], R0 ;  /* 0x00000000030095a7 */ /* 0x000e24000802007f */
[----:B0-----:R-:W-:Y:S05]  /*a1d0*/  @!P1 BRA `(.L_x_21) ;  /* 0xfffffffc00f09947 */ /* 0x001fea000383ffff */
[----:B------:R-:W-:Y:S05]  /*a1e0*/  BRA `(.L_x_20) ;  /* 0xffffff7000d87947 */ /* 0x000fea000383ffff */
.L_x_26:
[----:B-1----:R1:W3:Y:S02]  /*a1f0*/  SYNCS.PHASECHK.TRANS64.TRYWAIT P1, [R5+URZ], R4 ;  /* 0x00000004050075a7 */ /* 0x0022e4000802017f */
[----:B---3--:R-:W-:Y:S05]  /*a200*/  @!P1 NANOSLEEP.SYNCS 0x989680 ;  /* 0x009896800000995d */ /* 0x008fea0003900000 */
[----:B------:R-:W3:Y:S02]  /*a210*/  @!P1 SYNCS.PHASECHK.TRANS64 P1, [R5+URZ], R4 ;  /* 0x00000004050095a7 */ /* 0x000ee4000802007f */
[----:B---3--:R-:W-:Y:S05]  /*a220*/  @!P1 BRA `(.L_x_26) ;  /* 0xfffffffc00f09947 */ /* 0x008fea000383ffff */
[----:B------:R-:W-:Y:S05]  /*a230*/  BRA `(.L_x_25) ;  /* 0xffffff7400b47947 */ /* 0x000fea000383ffff */
.L_x_301:
[----:B------:R-:W-:Y:S01]  /*a240*/  BSSY B1, `(.L_x_321) ;  /* 0x0000006000017945 */ /* 0x000fe20003800000 */
[----:B------:R-:W-:-:S07]  /*a250*/  IMAD.MOV.U32 R15, RZ, RZ, -0x1 ;  /* 0xffffffffff0f7424 */ /* 0x000fce00078e00ff */
[----:B------:R-:W-:Y:S05]  /*a260*/  WARPSYNC.COLLECTIVE R15, `(.L_x_322) ;  /* 0x000000000f0c7348 */ /* 0x000fea0003c00000 */
[----:B------:R-:W-:Y:S02]  /*a270*/  ELECT P6, UR62, PT ;  /* 0x00000000003e782f */ /* 0x000fe400038c0000 */
[----:B------:R-:W-:Y:S01]  /*a280*/  MOV R14, UR62 ;  /* 0x0000003e000e7c02 */ /* 0x000fe20008000f00 */
[----:B------:R-:W-:Y:S10]  /*a290*/  ENDCOLLECTIVE ;  /* 0x000000000000791b */ /* 0x000ff40003800000 */
.L_x_322:
[----:B------:R-:W-:Y:S05]  /*a2a0*/  BSYNC B1 ;  /* 0x0000000000017941 */ /* 0x000fea0003800000 */
.L_x_321:
[----:B------:R-:W-:Y:S05]  /*a2b0*/  BRA `(.L_x_323) ;  /* 0xfffffff000207947 */ /* 0x000fea000383ffff */
.L_x_304:
[----:B0-----:R0:W1:Y:S02]  /*a2c0*/  SYNCS.PHASECHK.TRANS64.TRYWAIT P0, [R14+URZ+0x28], R7 ;  /* 0x000028070e0075a7 */ /* 0x001064000800017f */
[----:B-1----:R-:W-:Y:S05]  /*a2d0*/  @!P0 NANOSLEEP.SYNCS 0x989680 ;  /* 0x009896800000895d */ /* 0x002fea0003900000 */
[----:B------:R-:W1:Y:S02]  /*a2e0*/  @!P0 SYNCS.PHASECHK.TRANS64 P0, [R14+URZ+0x28], R7 ;  /* 0x000028070e0085a7 */ /* 0x000e64000800007f */
[----:B-1----:R-:W-:Y:S05]  /*a2f0*/  @!P0 BRA `(.L_x_304) ;  /* 0xfffffffc00f08947 */ /* 0x002fea000383ffff */
[----:B------:R-:W-:Y:S05]  /*a300*/  BRA `(.L_x_324) ;  /* 0xfffffff0005c7947 */ /* 0x000fea000383ffff */
.L_x_312:
[----:B------:R-:W-:Y:S01]  /*a310*/  BSSY B0, `(.L_x_325) ;  /* 0x0000006000007945 */ /* 0x000fe20003800000 */
[----:B------:R-:W-:-:S07]  /*a320*/  IMAD.MOV.U32 R15, RZ, RZ, -0x1 ;  /* 0xffffffffff0f7424 */ /* 0x000fce00078e00ff */
[----:B------:R-:W-:Y:S05]  /*a330*/  WARPSYNC.COLLECTIVE R15, `(.L_x_326) ;  /* 0x000000000f0c7348 */ /* 0x000fea0003c00000 */
[----:B------:R-:W-:Y:S02]  /*a340*/  ELECT P6, UR62, PT ;  /* 0x00000000003e782f */ /* 0x000fe400038c0000 */
[----:B------:R-:W-:Y:S01]  /*a350*/  MOV R14, UR62 ;  /* 0x0000003e000e7c02 */ /* 0x000fe20008000f00 */
[----:B------:R-:W-:Y:S10]  /*a360*/  ENDCOLLECTIVE ;  /* 0x000000000000791b */ /* 0x000ff40003800000 */
.L_x_326:
[----:B------:R-:W-:Y:S05]  /*a370*/  BSYNC B0 ;  /* 0x0000000000007941 */ /* 0x000fea0003800000 */
.L_x_325:
[----:B------:R-:W-:Y:S05]  /*a380*/  BRA `(.L_x_327) ;  /* 0xfffffff800ac7947 */ /* 0x000fea000383ffff */
.L_x_316:
[----:B0-----:R0:W1:Y:S02]  /*a390*/  SYNCS.PHASECHK.TRANS64.TRYWAIT P0, [R7+URZ], R2 ;  /* 0x00000002070075a7 */ /* 0x001064000800017f */
[----:B-1----:R-:W-:Y:S05]  /*a3a0*/  @!P0 NANOSLEEP.SYNCS 0x989680 ;  /* 0x009896800000895d */ /* 0x002fea0003900000 */
[----:B------:R-:W1:Y:S02]  /*a3b0*/  @!P0 SYNCS.PHASECHK.TRANS64 P0, [R7+URZ], R2 ;  /* 0x00000002070085a7 */ /* 0x000e64000800007f */
[----:B-1----:R-:W-:Y:S05]  /*a3c0*/  @!P0 BRA `(.L_x_316) ;  /* 0xfffffffc00f08947 */ /* 0x002fea000383ffff */
[----:B------:R-:W-:Y:S05]  /*a3d0*/  BRA `(.L_x_328) ;  /* 0xfffffff800ec7947 */ /* 0x000fea000383ffff */
.L_x_317:
[----:B0-----:R0:W1:Y:S02]  /*a3e0*/  SYNCS.PHASECHK.TRANS64.TRYWAIT P0, [R9+URZ], R4 ;  /* 0x00000004090075a7 */ /* 0x001064000800017f */
[----:B-1----:R-:W-:Y:S05]  /*a3f0*/  @!P0 NANOSLEEP.SYNCS 0x989680 ;  /* 0x009896800000895d */ /* 0x002fea0003900000 */
[----:B------:R-:W1:Y:S02]  /*a400*/  @!P0 SYNCS.PHASECHK.TRANS64 P0, [R9+URZ], R4 ;  /* 0x00000004090085a7 */ /* 0x000e64000800007f */
[----:B-1----:R-:W-:Y:S05]  /*a410*/  @!P0 BRA `(.L_x_317) ;  /* 0xfffffffc00f08947 */ /* 0x002fea000383ffff */
[----:B------:R-:W-:Y:S05]  /*a420*/  BRA `(.L_x_329) ;  /* 0xfffffff800fc7947 */ /* 0x000fea000383ffff */
.L_x_318:
[----:B0-----:R0:W1:Y:S02]  /*a430*/  SYNCS.PHASECHK.TRANS64.TRYWAIT P0, [R6+URZ], R5 ;  /* 0x00000005060075a7 */ /* 0x001064000800017f */
[----:B-1----:R-:W-:Y:S05]  /*a440*/  @!P0 NANOSLEEP.SYNCS 0x989680 ;  /* 0x009896800000895d */ /* 0x002fea0003900000 */
[----:B------:R-:W1:Y:S02]  /*a450*/  @!P0 SYNCS.PHASECHK.TRANS64 P0, [R6+URZ], R5 ;  /* 0x00000005060085a7 */ /* 0x000e64000800007f */
[----:B-1----:R-:W-:Y:S05]  /*a460*/  @!P0 BRA `(.L_x_318) ;  /* 0xfffffffc00f08947 */ /* 0x002fea000383ffff */
[----:B------:R-:W-:Y:S05]  /*a470*/  BRA `(.L_x_330) ;  /* 0xfffffffc000c7947 */ /* 0x000fea000383ffff */
.L_x_319:
[----:B-1----:R1:W2:Y:S02]  /*a480*/  SYNCS.PHASECHK.TRANS64.TRYWAIT P0, [R9+URZ], R4 ;  /* 0x00000004090075a7 */ /* 0x0022a4000800017f */
[----:B--2---:R-:W-:Y:S05]  /*a490*/  @!P0 NANOSLEEP.SYNCS 0x989680 ;  /* 0x009896800000895d */ /* 0x004fea0003900000 */
[----:B------:R-:W2:Y:S02]  /*a4a0*/  @!P0 SYNCS.PHASECHK.TRANS64 P0, [R9+URZ], R4 ;  /* 0x00000004090085a7 */ /* 0x000ea4000800007f */
[----:B--2---:R-:W-:Y:S05]  /*a4b0*/  @!P0 BRA `(.L_x_319) ;  /* 0xfffffffc00f08947 */ /* 0x004fea000383ffff */
[----:B------:R-:W-:Y:S05]  /*a4c0*/  BRA `(.L_x_331) ;  /* 0xfffffffc00147947 */ /* 0x000fea000383ffff */
.L_x_332:
[----:B------:R-:W-:-:S00]  /*a4d0*/  BRA `(.L_x_332) ;  /* 0xfffffffc00fc7947 */ /* 0x000fc0000383ffff */
[----:B------:R-:W-:-:S00]  /*a4e0*/  NOP ;  /* 0x0000000000007918 */ /* 0x000fc00000000000 */
        /* <DEDUP_REMOVED lines=9> */
.L_x_333:


//--------------------- .nv.global.init           --------------------------
	.section	.nv.global.init,"aw",@progbits
.nv.global.init:
	.type		$str$22,@object
	.size		$str$22,($str$23 - $str$22)
$str$22:
        /*0000*/ 	.byte	0x6b, 0x5f, 0x74, 0x69, 0x6c, 0x65, 0x5f, 0x63, 0x6f, 0x75, 0x6e, 0x74, 0x20, 0x3e, 0x3d, 0x20
        /*0010*/ 	.byte	0x31, 0x00
	.type		$str$23,@object
	.size		$str$23,(__unnamed_1 - $str$23)
$str$23:
        /*0012*/ 	.byte	0x2f, 0x74, 0x6d, 0x70, 0x2f, 0x63, 0x75, 0x74, 0x6c, 0x61, 0x73, 0x73, 0x5f, 0x73, 0x77, 0x65
        /*0022*/ 	.byte	0x65, 0x70, 0x5f, 0x73, 0x72, 0x63, 0x2f, 0x69, 0x6e, 0x63, 0x6c, 0x75, 0x64, 0x65, 0x2f, 0x63
        /*0032*/ 	.byte	0x75, 0x74, 0x6c, 0x61, 0x73, 0x73, 0x2f, 0x67, 0x65, 0x6d, 0x6d, 0x2f, 0x63, 0x6f, 0x6c, 0x6c
        /*0042*/ 	.byte	0x65, 0x63, 0x74, 0x69, 0x76, 0x65, 0x2f, 0x73, 0x6d, 0x39, 0x30, 0x5f, 0x6d, 0x6d, 0x61, 0x5f
        /*0052*/ 	.byte	0x74, 0x6d, 0x61, 0x5f, 0x67, 0x6d, 0x6d, 0x61, 0x5f, 0x73, 0x73, 0x5f, 0x77, 0x61, 0x72, 0x70
        /*0062*/ 	.byte	0x73, 0x70, 0x65, 0x63, 0x69, 0x61, 0x6c, 0x69, 0x7a, 0x65, 0x64, 0x2e, 0x68, 0x70, 0x70, 0x00
	.type		__unnamed_1,@object
	.size		__unnamed_1,(.L_0 - __unnamed_1)
__unnamed_1:
        /*0072*/ 	.byte	0x76, 0x6f, 0x69, 0x64, 0x20, 0x63, 0x75, 0x74, 0x6c, 0x61, 0x73, 0x73, 0x3a, 0x3a, 0x67, 0x65
        /* <DEDUP_REMOVED lines=173> */
        /*0b52*/ 	.byte	0x69, 0x74, 0x79, 0x5d, 0x00
.L_0:


//--------------------- .nv.shared._ZN7cutlass13device_kernelINS_4gemm6kernel13GemmUniversalIN4cute5tupleIJiiiiEEENS1_10collective13CollectiveMmaINS1_34MainloopSm90TmaGmmaWarpSpecializedILi5ENS5_IJNS4_1CILi2EEESB_NSA_ILi1EEEEEENS1_35KernelTmaWarpSpecializedCooperativeEEENS5_IJNSA_ILi256EEENSA_ILi128EEENSA_ILi64EEEEEEaNS5_IJlSC_lEEEaSK_NS4_8TiledMMAINS4_8MMA_AtomIJNS4_4SM904GMMA27MMA_64x128x32_S32S8S8_SS_TNEEEENS4_6LayoutINS5_IJSB_SC_SC_EEENS5_IJSC_NSA_ILi0EEEST_EEEEENS5_IJNS4_10UnderscoreESW_SW_EEEEENS4_23SM90_TMA_LOAD_MULTICASTENS4_14ComposedLayoutINS4_7SwizzleILi2ELi4ELi3EEENS4_18smem_ptr_flag_bitsILi8EEENSR_INS5_IJNSA_ILi8EEESI_EEENS5_IJSI_SC_EEEEEEEvNS4_8identityESZ_S19_vS1A_EENS_8epilogue10collective6detail29Sm90TmaWarpSpecializedAdapterINS1D_15DefaultEpilogueIaSK_SK_NS1C_6thread17LinearCombinationIaLi1EiiLNS1H_9ScaleType4KindE0ELNS_15FloatRoundStyleE2EaEENS1_15EpilogueDefaultEEEEEvvEEEEvNT_6ParamsE --------------------------
	.section	.nv.shared._ZN7cutlass13device_kernelINS_4gemm6kernel13GemmUniversalIN4cute5tupleIJiiiiEEENS1_10collective13CollectiveMmaINS1_34MainloopSm90TmaGmmaWarpSpecializedILi5ENS5_IJNS4_1CILi2EEESB_NSA_ILi1EEEEEENS1_35KernelTmaWarpSpecializedCooperativeEEENS5_IJNSA_ILi256EEENSA_ILi128EEENSA_ILi64EEEEEEaNS5_IJlSC_lEEEaSK_NS4_8TiledMMAINS4_8MMA_AtomIJNS4_4SM904GMMA27MMA_64x128x32_S32S8S8_SS_TNEEEENS4_6LayoutINS5_IJSB_SC_SC_EEENS5_IJSC_NSA_ILi0EEEST_EEEEENS5_IJNS4_10UnderscoreESW_SW_EEEEENS4_23SM90_TMA_LOAD_MULTICASTENS4_14ComposedLayoutINS4_7SwizzleILi2ELi4ELi3EEENS4_18smem_ptr_flag_bitsILi8EEENSR_INS5_IJNSA_ILi8EEESI_EEENS5_IJSI_SC_EEEEEEEvNS4_8identityESZ_S19_vS1A_EENS_8epilogue10collective6detail29Sm90TmaWarpSpecializedAdapterINS1D_15DefaultEpilogueIaSK_SK_NS1C_6thread17LinearCombinationIaLi1EiiLNS1H_9ScaleType4KindE0ELNS_15FloatRoundStyleE2EaEENS1_15EpilogueDefaultEEEEEvvEEEEvNT_6ParamsE,"aw",@nobits
	.sectionflags	@""
	.align	16
	.zero		1024


//--------------------- .nv.shared.reserved.0     --------------------------
	.section	.nv.shared.reserved.0,"aw",@nobits
	.weak		__nv_reservedSMEM_offset_0_alias
	.size		__nv_reservedSMEM_offset_0_alias, 0, 0
	.other		__nv_reservedSMEM_offset_0_alias,@"STO_CUDA_RESERVED_SHARED STV_DEFAULT"
__nv_reservedSMEM_offset_0_alias:
	.zero		0


//--------------------- .nv.global                --------------------------
	.section	.nv.global,"aw",@nobits
.nv.global:
	.type		_ZN39_INTERNAL_f3418864_4_k_cu_72fc1df5_76154cute1_E,@object
	.size		_ZN39_INTERNAL_f3418864_4_k_cu_72fc1df5_76154cute1_E,(_ZN39_INTERNAL_f3418864_4_k_cu_72fc1df5_76154cuda3std3__45__cpo6cbeginE - _ZN39_INTERNAL_f3418864_4_k_cu_72fc1df5_76154cute1_E)
_ZN39_INTERNAL_f3418864_4_k_cu_72fc1df5_76154cute1_E:
	.zero		1
	.type		_ZN39_INTERNAL_f3418864_4_k_cu_72fc1df5_76154cuda3std3__45__cpo6cbeginE,@object
	.size		_ZN39_INTERNAL_f3418864_4_k_cu_72fc1df5_76154cuda3std3__45__cpo6cbeginE,(_ZN39_INTERNAL_f3418864_4_k_cu_72fc1df5_76154cuda3std3__48in_placeE - _ZN39_INTERNAL_f3418864_4_k_cu_72fc1df5_76154cuda3std3__45__cpo6cbeginE)
_ZN39_INTERNAL_f3418864_4_k_cu_72fc1df5_76154cuda3std3__45__cpo6cbeginE:
	.zero		1
	.type		_ZN39_INTERNAL_f3418864_4_k_cu_72fc1df5_76154cuda3std3__48in_placeE,@object
	.size		_ZN39_INTERNAL_f3418864_4_k_cu_72fc1df5_76154cuda3std3__48in_placeE,(_ZN39_INTERNAL_f3418864_4_k_cu_72fc1df5_76154cuda3std6ranges3__45__cpo9iter_moveE - _ZN39_INTERNAL_f3418864_4_k_cu_72fc1df5_76154cuda3std3__48in_placeE)
_ZN39_INTERNAL_f3418864_4_k_cu_72fc1df5_76154cuda3std3__48in_placeE:
	.zero		1
	.type		_ZN39_INTERNAL_f3418864_4_k_cu_72fc1df5_76154cuda3std6ranges3__45__cpo9iter_moveE,@object
	.size		_ZN39_INTERNAL_f3418864_4_k_cu_72fc1df5_76154cuda3std6ranges3__45__cpo9iter_moveE,(_ZN39_INTERNAL_f3418864_4_k_cu_72fc1df5_76154cuda3std3__45__cpo5beginE - _ZN39_INTERNAL_f3418864_4_k_cu_72fc1df5_76154cuda3std6ranges3__45__cpo9iter_moveE)
_ZN39_INTERNAL_f3418864_4_k_cu_72fc1df5_76154cuda3std6ranges3__45__cpo9iter_moveE:
	.zero		1
	.type		_ZN39_INTERNAL_f3418864_4_k_cu_72fc1df5_76154cuda3std3__45__cpo5beginE,@object
	.size		_ZN39_INTERNAL_f3418864_4_k_cu_72fc1df5_76154cuda3std3__45__cpo5beginE,(_ZN39_INTERNAL_f3418864_4_k_cu_72fc1df5_76154cuda3std3__441_GLOBAL__N__f3418864_4_k_cu_72fc1df5_76156ignoreE - _ZN39_INTERNAL_f3418864_4_k_cu_72fc1df5_76154cuda3std3__45__cpo5beginE)
_ZN39_INTERNAL_f3418864_4_k_cu_72fc1df5_76154cuda3std3__45__cpo5beginE:
	.zero		1
	.type		_ZN39_INTERNAL_f3418864_4_k_cu_72fc1df5_76154cuda3std3__441_GLOBAL__N__f3418864_4_k_cu_72fc1df5_76156ignoreE,@object
	.size		_ZN39_INTERNAL_f3418864_4_k_cu_72fc1df5_76154cuda3std3__441_GLOBAL__N__f3418864_4_k_cu_72fc1df5_76156ignoreE,(_ZN39_INTERNAL_f3418864_4_k_cu_72fc1df5_76154cute7productE - _ZN39_INTERNAL_f3418864_4_k_cu_72fc1df5_76154cuda3std3__441_GLOBAL__N__f3418864_4_k_cu_72fc1df5_76156ignoreE)
_ZN39_INTERNAL_f3418864_4_k_cu_72fc1df5_76154cuda3std3__441_GLOBAL__N__f3418864_4_k_cu_72fc1df5_76156ignoreE:
	.zero		1
	.type		_ZN39_INTERNAL_f3418864_4_k_cu_72fc1df5_76154cute7productE,@object
	.size		_ZN39_INTERNAL_f3418864_4_k_cu_72fc1df5_76154cute7productE,(_ZN39_INTERNAL_f3418864_4_k_cu_72fc1df5_76154cuda3std3__45__cpo3endE - _ZN39_INTERNAL_f3418864_4_k_cu_72fc1df5_76154cute7productE)
_ZN39_INTERNAL_f3418864_4_k_cu_72fc1df5_76154cute7productE:
	.zero		1
	.type		_ZN39_INTERNAL_f3418864_4_k_cu_72fc1df5_76154cuda3std3__45__cpo3endE,@object
	.size		_ZN39_INTERNAL_f3418864_4_k_cu_72fc1df5_76154cuda3std3__45__cpo3endE,(_ZN39_INTERNAL_f3418864_4_k_cu_72fc1df5_76154cuda3std3__419piecewise_constructE - _ZN39_INTERNAL_f3418864_4_k_cu_72fc1df5_76154cuda3std3__45__cpo3endE)
_ZN39_INTERNAL_f3418864_4_k_cu_72fc1df5_76154cuda3std3__45__cpo3endE:
	.zero		1
	.type		_ZN39_INTERNAL_f3418864_4_k_cu_72fc1df5_76154cuda3std3__419piecewise_constructE,@object
	.size		_ZN39_INTERNAL_f3418864_4_k_cu_72fc1df5_76154cuda3std3__419piecewise_constructE,(_ZN39_INTERNAL_f3418864_4_k_cu_72fc1df5_76154cuda3std3__45__cpo4cendE - _ZN39_INTERNAL_f3418864_4_k_cu_72fc1df5_76154cuda3std3__419piecewise_constructE)
_ZN39_INTERNAL_f3418864_4_k_cu_72fc1df5_76154cuda3std3__419piecewise_constructE:
	.zero		1
	.type		_ZN39_INTERNAL_f3418864_4_k_cu_72fc1df5_76154cuda3std3__45__cpo4cendE,@object
	.size		_ZN39_INTERNAL_f3418864_4_k_cu_72fc1df5_76154cuda3std3__45__cpo4cendE,(_ZN39_INTERNAL_f3418864_4_k_cu_72fc1df5_76154cuda3std6ranges3__45__cpo4swapE - _ZN39_INTERNAL_f3418864_4_k_cu_72fc1df5_76154cuda3std3__45__cpo4cendE)
_ZN39_INTERNAL_f3418864_4_k_cu_72fc1df5_76154cuda3std3__45__cpo4cendE:
	.zero		1
	.type		_ZN39_INTERNAL_f3418864_4_k_cu_72fc1df5_76154cuda3std6ranges3__45__cpo4swapE,@object
	.size		_ZN39_INTERNAL_f3418864_4_k_cu_72fc1df5_76154cuda3std6ranges3__45__cpo4swapE,(.L_8 - _ZN39_INTERNAL_f3418864_4_k_cu_72fc1df5_76154cuda3std6ranges3__45__cpo4swapE)
_ZN39_INTERNAL_f3418864_4_k_cu_72fc1df5_76154cuda3std6ranges3__45__cpo4swapE:
	.zero		1
.L_8:


//--------------------- .nv.constant0._ZN7cutlass13device_kernelINS_4gemm6kernel13GemmUniversalIN4cute5tupleIJiiiiEEENS1_10collective13CollectiveMmaINS1_34MainloopSm90TmaGmmaWarpSpecializedILi5ENS5_IJNS4_1CILi2EEESB_NSA_ILi1EEEEEENS1_35KernelTmaWarpSpecializedCooperativeEEENS5_IJNSA_ILi256EEENSA_ILi128EEENSA_ILi64EEEEEEaNS5_IJlSC_lEEEaSK_NS4_8TiledMMAINS4_8MMA_AtomIJNS4_4SM904GMMA27MMA_64x128x32_S32S8S8_SS_TNEEEENS4_6LayoutINS5_IJSB_SC_SC_EEENS5_IJSC_NSA_ILi0EEEST_EEEEENS5_IJNS4_10UnderscoreESW_SW_EEEEENS4_23SM90_TMA_LOAD_MULTICASTENS4_14ComposedLayoutINS4_7SwizzleILi2ELi4ELi3EEENS4_18smem_ptr_flag_bitsILi8EEENSR_INS5_IJNSA_ILi8EEESI_EEENS5_IJSI_SC_EEEEEEEvNS4_8identityESZ_S19_vS1A_EENS_8epilogue10collective6detail29Sm90TmaWarpSpecializedAdapterINS1D_15DefaultEpilogueIaSK_SK_NS1C_6thread17LinearCombinationIaLi1EiiLNS1H_9ScaleType4KindE0ELNS_15FloatRoundStyleE2EaEENS1_15EpilogueDefaultEEEEEvvEEEEvNT_6ParamsE --------------------------
	.section	.nv.constant0._ZN7cutlass13device_kernelINS_4gemm6kernel13GemmUniversalIN4cute5tupleIJiiiiEEENS1_10collective13CollectiveMmaINS1_34MainloopSm90TmaGmmaWarpSpecializedILi5ENS5_IJNS4_1CILi2EEESB_NSA_ILi1EEEEEENS1_35KernelTmaWarpSpecializedCooperativeEEENS5_IJNSA_ILi256EEENSA_ILi128EEENSA_ILi64EEEEEEaNS5_IJlSC_lEEEaSK_NS4_8TiledMMAINS4_8MMA_AtomIJNS4_4SM904GMMA27MMA_64x128x32_S32S8S8_SS_TNEEEENS4_6LayoutINS5_IJSB_SC_SC_EEENS5_IJSC_NSA_ILi0EEEST_EEEEENS5_IJNS4_10UnderscoreESW_SW_EEEEENS4_23SM90_TMA_LOAD_MULTICASTENS4_14ComposedLayoutINS4_7SwizzleILi2ELi4ELi3EEENS4_18smem_ptr_flag_bitsILi8EEENSR_INS5_IJNSA_ILi8EEESI_EEENS5_IJSI_SC_EEEEEEEvNS4_8identityESZ_S19_vS1A_EENS_8epilogue10collective6detail29Sm90TmaWarpSpecializedAdapterINS1D_15DefaultEpilogueIaSK_SK_NS1C_6thread17LinearCombinationIaLi1EiiLNS1H_9ScaleType4KindE0ELNS_15FloatRoundStyleE2EaEENS1_15EpilogueDefaultEEEEEvvEEEEvNT_6ParamsE,"a",@progbits
	.sectionflags	@""
	.align	4
.nv.constant0._ZN7cutlass13device_kernelINS_4gemm6kernel13GemmUniversalIN4cute5tupleIJiiiiEEENS1_10collective13CollectiveMmaINS1_34MainloopSm90TmaGmmaWarpSpecializedILi5ENS5_IJNS4_1CILi2EEESB_NSA_ILi1EEEEEENS1_35KernelTmaWarpSpecializedCooperativeEEENS5_IJNSA_ILi256EEENSA_ILi128EEENSA_ILi64EEEEEEaNS5_IJlSC_lEEEaSK_NS4_8TiledMMAINS4_8MMA_AtomIJNS4_4SM904GMMA27MMA_64x128x32_S32S8S8_SS_TNEEEENS4_6LayoutINS5_IJSB_SC_SC_EEENS5_IJSC_NSA_ILi0EEEST_EEEEENS5_IJNS4_10UnderscoreESW_SW_EEEEENS4_23SM90_TMA_LOAD_MULTICASTENS4_14ComposedLayoutINS4_7SwizzleILi2ELi4ELi3EEENS4_18smem_ptr_flag_bitsILi8EEENSR_INS5_IJNSA_ILi8EEESI_EEENS5_IJSI_SC_EEEEEEEvNS4_8identityESZ_S19_vS1A_EENS_8epilogue10collective6detail29Sm90TmaWarpSpecializedAdapterINS1D_15DefaultEpilogueIaSK_SK_NS1C_6thread17LinearCombinationIaLi1EiiLNS1H_9ScaleType4KindE0ELNS_15FloatRoundStyleE2EaEENS1_15EpilogueDefaultEEEEEvvEEEEvNT_6ParamsE:
	.zero		1664


//--------------------- SYMBOLS --------------------------

	.type		.nv.reservedSmem.offset0,@object
	.size		.nv.reservedSmem.offset0,0x4
	.type		__assertfail,@function
